//
// Generated by NVIDIA NVVM Compiler
//
// Compiler Build ID: CL-36424714
// Cuda compilation tools, release 13.0, V13.0.88
// Based on NVVM 20.0.0
//

.version 9.0
.target sm_100
.address_size 64

	// .globl	_Z21nb_class_probs_kernelPiPfii

.visible .entry _Z21nb_class_probs_kernelPiPfii(
	.param .u64 .ptr .align 1 _Z21nb_class_probs_kernelPiPfii_param_0,
	.param .u64 .ptr .align 1 _Z21nb_class_probs_kernelPiPfii_param_1,
	.param .u32 _Z21nb_class_probs_kernelPiPfii_param_2,
	.param .u32 _Z21nb_class_probs_kernelPiPfii_param_3
)
{
	.reg .pred 	%p<40>;
	.reg .b32 	%r<137>;
	.reg .b32 	%f<7>;
	.reg .b64 	%rd<20>;

	ld.param.u64 	%rd9, [_Z21nb_class_probs_kernelPiPfii_param_0];
	ld.param.u64 	%rd8, [_Z21nb_class_probs_kernelPiPfii_param_1];
	ld.param.u32 	%r30, [_Z21nb_class_probs_kernelPiPfii_param_2];
	ld.param.u32 	%r31, [_Z21nb_class_probs_kernelPiPfii_param_3];
	cvta.to.global.u64 	%rd1, %rd9;
	mov.u32 	%r32, %ctaid.x;
	mov.u32 	%r33, %ntid.x;
	mov.u32 	%r34, %tid.x;
	mad.lo.s32 	%r1, %r32, %r33, %r34;
	setp.ge.s32 	%p1, %r1, %r31;
	@%p1 bra 	$L__BB0_16;
	setp.lt.s32 	%p2, %r30, 1;
	mov.f32 	%f6, 0f00000000;
	@%p2 bra 	$L__BB0_15;
	and.b32  	%r2, %r30, 15;
	setp.lt.u32 	%p3, %r30, 16;
	mov.b32 	%r129, 0;
	mov.u32 	%r136, %r129;
	@%p3 bra 	$L__BB0_5;
	and.b32  	%r129, %r30, 2147483632;
	neg.s32 	%r123, %r129;
	add.s64 	%rd18, %rd1, 32;
	mov.b32 	%r136, 0;
$L__BB0_4:
	.pragma "nounroll";
	ld.global.u32 	%r38, [%rd18+-32];
	setp.eq.s32 	%p4, %r38, %r1;
	selp.u32 	%r39, 1, 0, %p4;
	add.s32 	%r40, %r136, %r39;
	ld.global.u32 	%r41, [%rd18+-28];
	setp.eq.s32 	%p5, %r41, %r1;
	selp.u32 	%r42, 1, 0, %p5;
	add.s32 	%r43, %r40, %r42;
	ld.global.u32 	%r44, [%rd18+-24];
	setp.eq.s32 	%p6, %r44, %r1;
	selp.u32 	%r45, 1, 0, %p6;
	add.s32 	%r46, %r43, %r45;
	ld.global.u32 	%r47, [%rd18+-20];
	setp.eq.s32 	%p7, %r47, %r1;
	selp.u32 	%r48, 1, 0, %p7;
	add.s32 	%r49, %r46, %r48;
	ld.global.u32 	%r50, [%rd18+-16];
	setp.eq.s32 	%p8, %r50, %r1;
	selp.u32 	%r51, 1, 0, %p8;
	add.s32 	%r52, %r49, %r51;
	ld.global.u32 	%r53, [%rd18+-12];
	setp.eq.s32 	%p9, %r53, %r1;
	selp.u32 	%r54, 1, 0, %p9;
	add.s32 	%r55, %r52, %r54;
	ld.global.u32 	%r56, [%rd18+-8];
	setp.eq.s32 	%p10, %r56, %r1;
	selp.u32 	%r57, 1, 0, %p10;
	add.s32 	%r58, %r55, %r57;
	ld.global.u32 	%r59, [%rd18+-4];
	setp.eq.s32 	%p11, %r59, %r1;
	selp.u32 	%r60, 1, 0, %p11;
	add.s32 	%r61, %r58, %r60;
	ld.global.u32 	%r62, [%rd18];
	setp.eq.s32 	%p12, %r62, %r1;
	selp.u32 	%r63, 1, 0, %p12;
	add.s32 	%r64, %r61, %r63;
	ld.global.u32 	%r65, [%rd18+4];
	setp.eq.s32 	%p13, %r65, %r1;
	selp.u32 	%r66, 1, 0, %p13;
	add.s32 	%r67, %r64, %r66;
	ld.global.u32 	%r68, [%rd18+8];
	setp.eq.s32 	%p14, %r68, %r1;
	selp.u32 	%r69, 1, 0, %p14;
	add.s32 	%r70, %r67, %r69;
	ld.global.u32 	%r71, [%rd18+12];
	setp.eq.s32 	%p15, %r71, %r1;
	selp.u32 	%r72, 1, 0, %p15;
	add.s32 	%r73, %r70, %r72;
	ld.global.u32 	%r74, [%rd18+16];
	setp.eq.s32 	%p16, %r74, %r1;
	selp.u32 	%r75, 1, 0, %p16;
	add.s32 	%r76, %r73, %r75;
	ld.global.u32 	%r77, [%rd18+20];
	setp.eq.s32 	%p17, %r77, %r1;
	selp.u32 	%r78, 1, 0, %p17;
	add.s32 	%r79, %r76, %r78;
	ld.global.u32 	%r80, [%rd18+24];
	setp.eq.s32 	%p18, %r80, %r1;
	selp.u32 	%r81, 1, 0, %p18;
	add.s32 	%r82, %r79, %r81;
	ld.global.u32 	%r83, [%rd18+28];
	setp.eq.s32 	%p19, %r83, %r1;
	selp.u32 	%r84, 1, 0, %p19;
	add.s32 	%r136, %r82, %r84;
	add.s32 	%r123, %r123, 16;
	add.s64 	%rd18, %rd18, 64;
	setp.ne.s32 	%p20, %r123, 0;
	@%p20 bra 	$L__BB0_4;
$L__BB0_5:
	setp.eq.s32 	%p21, %r2, 0;
	@%p21 bra 	$L__BB0_14;
	and.b32  	%r12, %r30, 7;
	setp.lt.u32 	%p22, %r2, 8;
	@%p22 bra 	$L__BB0_8;
	mul.wide.u32 	%rd10, %r129, 4;
	add.s64 	%rd11, %rd1, %rd10;
	ld.global.u32 	%r86, [%rd11];
	setp.eq.s32 	%p23, %r86, %r1;
	selp.u32 	%r87, 1, 0, %p23;
	add.s32 	%r88, %r136, %r87;
	ld.global.u32 	%r89, [%rd11+4];
	setp.eq.s32 	%p24, %r89, %r1;
	selp.u32 	%r90, 1, 0, %p24;
	add.s32 	%r91, %r88, %r90;
	ld.global.u32 	%r92, [%rd11+8];
	setp.eq.s32 	%p25, %r92, %r1;
	selp.u32 	%r93, 1, 0, %p25;
	add.s32 	%r94, %r91, %r93;
	ld.global.u32 	%r95, [%rd11+12];
	setp.eq.s32 	%p26, %r95, %r1;
	selp.u32 	%r96, 1, 0, %p26;
	add.s32 	%r97, %r94, %r96;
	ld.global.u32 	%r98, [%rd11+16];
	setp.eq.s32 	%p27, %r98, %r1;
	selp.u32 	%r99, 1, 0, %p27;
	add.s32 	%r100, %r97, %r99;
	ld.global.u32 	%r101, [%rd11+20];
	setp.eq.s32 	%p28, %r101, %r1;
	selp.u32 	%r102, 1, 0, %p28;
	add.s32 	%r103, %r100, %r102;
	ld.global.u32 	%r104, [%rd11+24];
	setp.eq.s32 	%p29, %r104, %r1;
	selp.u32 	%r105, 1, 0, %p29;
	add.s32 	%r106, %r103, %r105;
	ld.global.u32 	%r107, [%rd11+28];
	setp.eq.s32 	%p30, %r107, %r1;
	selp.u32 	%r108, 1, 0, %p30;
	add.s32 	%r136, %r106, %r108;
	add.s32 	%r129, %r129, 8;
$L__BB0_8:
	setp.eq.s32 	%p31, %r12, 0;
	@%p31 bra 	$L__BB0_14;
	and.b32  	%r18, %r30, 3;
	setp.lt.u32 	%p32, %r12, 4;
	@%p32 bra 	$L__BB0_11;
	mul.wide.u32 	%rd12, %r129, 4;
	add.s64 	%rd13, %rd1, %rd12;
	ld.global.u32 	%r110, [%rd13];
	setp.eq.s32 	%p33, %r110, %r1;
	selp.u32 	%r111, 1, 0, %p33;
	add.s32 	%r112, %r136, %r111;
	ld.global.u32 	%r113, [%rd13+4];
	setp.eq.s32 	%p34, %r113, %r1;
	selp.u32 	%r114, 1, 0, %p34;
	add.s32 	%r115, %r112, %r114;
	ld.global.u32 	%r116, [%rd13+8];
	setp.eq.s32 	%p35, %r116, %r1;
	selp.u32 	%r117, 1, 0, %p35;
	add.s32 	%r118, %r115, %r117;
	ld.global.u32 	%r119, [%rd13+12];
	setp.eq.s32 	%p36, %r119, %r1;
	selp.u32 	%r120, 1, 0, %p36;
	add.s32 	%r136, %r118, %r120;
	add.s32 	%r129, %r129, 4;
$L__BB0_11:
	setp.eq.s32 	%p37, %r18, 0;
	@%p37 bra 	$L__BB0_14;
	mul.wide.u32 	%rd14, %r129, 4;
	add.s64 	%rd19, %rd1, %rd14;
	neg.s32 	%r134, %r18;
$L__BB0_13:
	.pragma "nounroll";
	ld.global.u32 	%r121, [%rd19];
	setp.eq.s32 	%p38, %r121, %r1;
	selp.u32 	%r122, 1, 0, %p38;
	add.s32 	%r136, %r136, %r122;
	add.s64 	%rd19, %rd19, 4;
	add.s32 	%r134, %r134, 1;
	setp.ne.s32 	%p39, %r134, 0;
	@%p39 bra 	$L__BB0_13;
$L__BB0_14:
	cvt.rn.f32.u32 	%f6, %r136;
$L__BB0_15:
	cvt.rn.f32.s32 	%f4, %r30;
	div.rn.f32 	%f5, %f6, %f4;
	cvta.to.global.u64 	%rd15, %rd8;
	mul.wide.s32 	%rd16, %r1, 4;
	add.s64 	%rd17, %rd15, %rd16;
	st.global.f32 	[%rd17], %f5;
$L__BB0_16:
	ret;

}
	// .globl	_Z23nb_feature_probs_kernelPfPiS_iii
.visible .entry _Z23nb_feature_probs_kernelPfPiS_iii(
	.param .u64 .ptr .align 1 _Z23nb_feature_probs_kernelPfPiS_iii_param_0,
	.param .u64 .ptr .align 1 _Z23nb_feature_probs_kernelPfPiS_iii_param_1,
	.param .u64 .ptr .align 1 _Z23nb_feature_probs_kernelPfPiS_iii_param_2,
	.param .u32 _Z23nb_feature_probs_kernelPfPiS_iii_param_3,
	.param .u32 _Z23nb_feature_probs_kernelPfPiS_iii_param_4,
	.param .u32 _Z23nb_feature_probs_kernelPfPiS_iii_param_5
)
{
	.reg .pred 	%p<28>;
	.reg .b32 	%r<158>;
	.reg .b32 	%f<151>;
	.reg .b64 	%rd<49>;

	ld.param.u64 	%rd9, [_Z23nb_feature_probs_kernelPfPiS_iii_param_0];
	ld.param.u64 	%rd10, [_Z23nb_feature_probs_kernelPfPiS_iii_param_1];
	ld.param.u64 	%rd8, [_Z23nb_feature_probs_kernelPfPiS_iii_param_2];
	ld.param.u32 	%r77, [_Z23nb_feature_probs_kernelPfPiS_iii_param_3];
	ld.param.u32 	%r78, [_Z23nb_feature_probs_kernelPfPiS_iii_param_4];
	ld.param.u32 	%r79, [_Z23nb_feature_probs_kernelPfPiS_iii_param_5];
	cvta.to.global.u64 	%rd1, %rd9;
	cvta.to.global.u64 	%rd2, %rd10;
	mov.u32 	%r80, %ctaid.y;
	mov.u32 	%r81, %ntid.y;
	mov.u32 	%r82, %tid.y;
	mad.lo.s32 	%r1, %r80, %r81, %r82;
	mov.u32 	%r83, %ctaid.x;
	mov.u32 	%r84, %ntid.x;
	mul.lo.s32 	%r2, %r83, %r84;
	mov.u32 	%r3, %tid.x;
	add.s32 	%r4, %r2, %r3;
	setp.ge.s32 	%p1, %r1, %r79;
	setp.ge.s32 	%p2, %r4, %r78;
	or.pred  	%p3, %p2, %p1;
	@%p3 bra 	$L__BB1_44;
	setp.lt.s32 	%p4, %r77, 1;
	mov.f32 	%f106, 0f00000000;
	mov.f32 	%f107, %f106;
	mov.f32 	%f150, %f106;
	@%p4 bra 	$L__BB1_43;
	and.b32  	%r5, %r77, 7;
	setp.lt.u32 	%p5, %r77, 8;
	mov.f32 	%f107, 0f00000000;
	mov.b32 	%r150, 0;
	mov.u32 	%r134, %r150;
	mov.f32 	%f106, %f107;
	@%p5 bra 	$L__BB1_21;
	and.b32  	%r150, %r77, 2147483640;
	neg.s32 	%r132, %r150;
	mad.lo.s32 	%r131, %r78, 7, %r4;
	shl.b32 	%r9, %r78, 3;
	mad.lo.s32 	%r130, %r78, 6, %r4;
	mad.lo.s32 	%r129, %r78, 5, %r4;
	shl.b32 	%r88, %r78, 2;
	add.s32 	%r128, %r4, %r88;
	mad.lo.s32 	%r127, %r78, 3, %r4;
	shl.b32 	%r89, %r78, 1;
	add.s32 	%r126, %r4, %r89;
	add.s32 	%r90, %r3, %r78;
	add.s32 	%r125, %r90, %r2;
	add.s64 	%rd48, %rd2, 16;
	mov.f32 	%f107, 0f00000000;
	mov.b32 	%r134, 0;
	mov.u32 	%r124, %r4;
$L__BB1_4:
	.pragma "nounroll";
	ld.global.u32 	%r91, [%rd48+-16];
	setp.ne.s32 	%p6, %r91, %r1;
	@%p6 bra 	$L__BB1_6;
	mul.wide.s32 	%rd11, %r124, 4;
	add.s64 	%rd12, %rd1, %rd11;
	ld.global.f32 	%f83, [%rd12];
	add.f32 	%f106, %f106, %f83;
	fma.rn.f32 	%f107, %f83, %f83, %f107;
	add.s32 	%r134, %r134, 1;
$L__BB1_6:
	ld.global.u32 	%r92, [%rd48+-12];
	setp.ne.s32 	%p7, %r92, %r1;
	@%p7 bra 	$L__BB1_8;
	mul.wide.s32 	%rd13, %r125, 4;
	add.s64 	%rd14, %rd1, %rd13;
	ld.global.f32 	%f84, [%rd14];
	add.f32 	%f106, %f106, %f84;
	fma.rn.f32 	%f107, %f84, %f84, %f107;
	add.s32 	%r134, %r134, 1;
$L__BB1_8:
	ld.global.u32 	%r93, [%rd48+-8];
	setp.ne.s32 	%p8, %r93, %r1;
	@%p8 bra 	$L__BB1_10;
	mul.wide.s32 	%rd15, %r126, 4;
	add.s64 	%rd16, %rd1, %rd15;
	ld.global.f32 	%f85, [%rd16];
	add.f32 	%f106, %f106, %f85;
	fma.rn.f32 	%f107, %f85, %f85, %f107;
	add.s32 	%r134, %r134, 1;
$L__BB1_10:
	ld.global.u32 	%r94, [%rd48+-4];
	setp.ne.s32 	%p9, %r94, %r1;
	@%p9 bra 	$L__BB1_12;
	mul.wide.s32 	%rd17, %r127, 4;
	add.s64 	%rd18, %rd1, %rd17;
	ld.global.f32 	%f86, [%rd18];
	add.f32 	%f106, %f106, %f86;
	fma.rn.f32 	%f107, %f86, %f86, %f107;
	add.s32 	%r134, %r134, 1;
$L__BB1_12:
	ld.global.u32 	%r95, [%rd48];
	setp.ne.s32 	%p10, %r95, %r1;
	@%p10 bra 	$L__BB1_14;
	mul.wide.s32 	%rd19, %r128, 4;
	add.s64 	%rd20, %rd1, %rd19;
	ld.global.f32 	%f87, [%rd20];
	add.f32 	%f106, %f106, %f87;
	fma.rn.f32 	%f107, %f87, %f87, %f107;
	add.s32 	%r134, %r134, 1;
$L__BB1_14:
	ld.global.u32 	%r96, [%rd48+4];
	setp.ne.s32 	%p11, %r96, %r1;
	@%p11 bra 	$L__BB1_16;
	mul.wide.s32 	%rd21, %r129, 4;
	add.s64 	%rd22, %rd1, %rd21;
	ld.global.f32 	%f88, [%rd22];
	add.f32 	%f106, %f106, %f88;
	fma.rn.f32 	%f107, %f88, %f88, %f107;
	add.s32 	%r134, %r134, 1;
$L__BB1_16:
	ld.global.u32 	%r97, [%rd48+8];
	setp.ne.s32 	%p12, %r97, %r1;
	@%p12 bra 	$L__BB1_18;
	mul.wide.s32 	%rd23, %r130, 4;
	add.s64 	%rd24, %rd1, %rd23;
	ld.global.f32 	%f89, [%rd24];
	add.f32 	%f106, %f106, %f89;
	fma.rn.f32 	%f107, %f89, %f89, %f107;
	add.s32 	%r134, %r134, 1;
$L__BB1_18:
	ld.global.u32 	%r98, [%rd48+12];
	setp.ne.s32 	%p13, %r98, %r1;
	@%p13 bra 	$L__BB1_20;
	mul.wide.s32 	%rd25, %r131, 4;
	add.s64 	%rd26, %rd1, %rd25;
	ld.global.f32 	%f90, [%rd26];
	add.f32 	%f106, %f106, %f90;
	fma.rn.f32 	%f107, %f90, %f90, %f107;
	add.s32 	%r134, %r134, 1;
$L__BB1_20:
	add.s32 	%r132, %r132, 8;
	add.s32 	%r131, %r131, %r9;
	add.s32 	%r130, %r130, %r9;
	add.s32 	%r129, %r129, %r9;
	add.s32 	%r128, %r128, %r9;
	add.s32 	%r127, %r127, %r9;
	add.s32 	%r126, %r126, %r9;
	add.s32 	%r125, %r125, %r9;
	add.s32 	%r124, %r124, %r9;
	add.s64 	%rd48, %rd48, 32;
	setp.ne.s32 	%p14, %r132, 0;
	@%p14 bra 	$L__BB1_4;
$L__BB1_21:
	setp.eq.s32 	%p15, %r5, 0;
	@%p15 bra 	$L__BB1_42;
	and.b32  	%r54, %r77, 3;
	setp.lt.u32 	%p16, %r5, 4;
	@%p16 bra 	$L__BB1_32;
	mul.wide.u32 	%rd27, %r150, 4;
	add.s64 	%rd6, %rd2, %rd27;
	ld.global.u32 	%r100, [%rd6];
	setp.ne.s32 	%p17, %r100, %r1;
	@%p17 bra 	$L__BB1_25;
	mad.lo.s32 	%r101, %r150, %r78, %r4;
	mul.wide.s32 	%rd28, %r101, 4;
	add.s64 	%rd29, %rd1, %rd28;
	ld.global.f32 	%f92, [%rd29];
	add.f32 	%f106, %f106, %f92;
	fma.rn.f32 	%f107, %f92, %f92, %f107;
	add.s32 	%r134, %r134, 1;
$L__BB1_25:
	ld.global.u32 	%r102, [%rd6+4];
	setp.ne.s32 	%p18, %r102, %r1;
	@%p18 bra 	$L__BB1_27;
	mad.lo.s32 	%r103, %r78, %r150, %r78;
	add.s32 	%r104, %r103, %r4;
	mul.wide.s32 	%rd30, %r104, 4;
	add.s64 	%rd31, %rd1, %rd30;
	ld.global.f32 	%f93, [%rd31];
	add.f32 	%f106, %f106, %f93;
	fma.rn.f32 	%f107, %f93, %f93, %f107;
	add.s32 	%r134, %r134, 1;
$L__BB1_27:
	ld.global.u32 	%r105, [%rd6+8];
	setp.ne.s32 	%p19, %r105, %r1;
	@%p19 bra 	$L__BB1_29;
	add.s32 	%r106, %r150, 2;
	mad.lo.s32 	%r107, %r106, %r78, %r4;
	mul.wide.s32 	%rd32, %r107, 4;
	add.s64 	%rd33, %rd1, %rd32;
	ld.global.f32 	%f94, [%rd33];
	add.f32 	%f106, %f106, %f94;
	fma.rn.f32 	%f107, %f94, %f94, %f107;
	add.s32 	%r134, %r134, 1;
$L__BB1_29:
	ld.global.u32 	%r108, [%rd6+12];
	setp.ne.s32 	%p20, %r108, %r1;
	@%p20 bra 	$L__BB1_31;
	add.s32 	%r109, %r150, 3;
	mad.lo.s32 	%r110, %r109, %r78, %r4;
	mul.wide.s32 	%rd34, %r110, 4;
	add.s64 	%rd35, %rd1, %rd34;
	ld.global.f32 	%f95, [%rd35];
	add.f32 	%f106, %f106, %f95;
	fma.rn.f32 	%f107, %f95, %f95, %f107;
	add.s32 	%r134, %r134, 1;
$L__BB1_31:
	add.s32 	%r150, %r150, 4;
$L__BB1_32:
	setp.eq.s32 	%p21, %r54, 0;
	@%p21 bra 	$L__BB1_42;
	setp.eq.s32 	%p22, %r54, 1;
	@%p22 bra 	$L__BB1_39;
	mul.wide.u32 	%rd36, %r150, 4;
	add.s64 	%rd7, %rd2, %rd36;
	ld.global.u32 	%r112, [%rd7];
	setp.ne.s32 	%p23, %r112, %r1;
	@%p23 bra 	$L__BB1_36;
	mad.lo.s32 	%r113, %r150, %r78, %r4;
	mul.wide.s32 	%rd37, %r113, 4;
	add.s64 	%rd38, %rd1, %rd37;
	ld.global.f32 	%f97, [%rd38];
	add.f32 	%f106, %f106, %f97;
	fma.rn.f32 	%f107, %f97, %f97, %f107;
	add.s32 	%r134, %r134, 1;
$L__BB1_36:
	ld.global.u32 	%r114, [%rd7+4];
	setp.ne.s32 	%p24, %r114, %r1;
	@%p24 bra 	$L__BB1_38;
	mad.lo.s32 	%r115, %r78, %r150, %r78;
	add.s32 	%r116, %r115, %r4;
	mul.wide.s32 	%rd39, %r116, 4;
	add.s64 	%rd40, %rd1, %rd39;
	ld.global.f32 	%f98, [%rd40];
	add.f32 	%f106, %f106, %f98;
	fma.rn.f32 	%f107, %f98, %f98, %f107;
	add.s32 	%r134, %r134, 1;
$L__BB1_38:
	add.s32 	%r150, %r150, 2;
$L__BB1_39:
	and.b32  	%r117, %r77, 1;
	setp.eq.b32 	%p25, %r117, 1;
	not.pred 	%p26, %p25;
	@%p26 bra 	$L__BB1_42;
	mul.wide.u32 	%rd41, %r150, 4;
	add.s64 	%rd42, %rd2, %rd41;
	ld.global.u32 	%r118, [%rd42];
	setp.ne.s32 	%p27, %r118, %r1;
	@%p27 bra 	$L__BB1_42;
	mad.lo.s32 	%r119, %r150, %r78, %r4;
	mul.wide.s32 	%rd43, %r119, 4;
	add.s64 	%rd44, %rd1, %rd43;
	ld.global.f32 	%f99, [%rd44];
	add.f32 	%f106, %f106, %f99;
	fma.rn.f32 	%f107, %f99, %f99, %f107;
	add.s32 	%r134, %r134, 1;
$L__BB1_42:
	cvt.rn.f32.s32 	%f150, %r134;
$L__BB1_43:
	div.rn.f32 	%f100, %f106, %f150;
	div.rn.f32 	%f101, %f107, %f150;
	mul.f32 	%f102, %f100, %f100;
	sub.f32 	%f103, %f101, %f102;
	mul.lo.s32 	%r120, %r1, %r78;
	shl.b32 	%r121, %r120, 1;
	shl.b32 	%r122, %r4, 1;
	add.s32 	%r123, %r121, %r122;
	cvta.to.global.u64 	%rd45, %rd8;
	mul.wide.s32 	%rd46, %r123, 4;
	add.s64 	%rd47, %rd45, %rd46;
	st.global.f32 	[%rd47], %f100;
	st.global.f32 	[%rd47+4], %f103;
$L__BB1_44:
	ret;

}


// ===== COMPILED SASS (sm_100) =====

	.target	sm_100

	.elftype	@"ET_EXEC"


//--------------------- .note.nv.tkinfo           --------------------------
	.section	.note.nv.tkinfo,"",@"SHT_NOTE"
	.sectionflags	@"SHF_NOTE_NV_TKINFO"
	.tkinfo
        /*0018*/ 	.word	0x00000002
        /*0030*/ 	.string	""
        /*0030*/ 	.string	"ptxas"
        /*0030*/ 	.string	"Cuda compilation tools, release 13.0, V13.0.88"
        /*0030*/ 	.string	"Build cuda_13.0.r13.0/compiler.36424714_0"
        /*0030*/ 	.string	"-arch sm_100 -m 64 "



//--------------------- .note.nv.cuinfo           --------------------------
	.section	.note.nv.cuinfo,"",@"SHT_NOTE"
	.sectionflags	@"SHF_NOTE_NV_CUINFO"
        /*0018*/ 	.short	0x0002
        /*001a*/ 	.short	0x0064
        /*001c*/ 	.short	0x0082
	.zero		2


//--------------------- .nv.info                  --------------------------
	.section	.nv.info,"",@"SHT_CUDA_INFO"
	.align	4


	//----- nvinfo : EIATTR_REGCOUNT
	.align		4
        /*0000*/ 	.byte	0x04, 0x2f
        /*0002*/ 	.short	(.L_1 - .L_0)
	.align		4
.L_0:
        /*0004*/ 	.word	index@(_Z21nb_class_probs_kernelPiPfii)
        /*0008*/ 	.word	0x00000020


	//----- nvinfo : EIATTR_FRAME_SIZE
	.align		4
.L_1:
        /*000c*/ 	.byte	0x04, 0x11
        /*000e*/ 	.short	(.L_3 - .L_2)
	.align		4
.L_2:
        /*0010*/ 	.word	index@($__internal_1_$__cuda_sm3x_div_rn_noftz_f32_slowpath)
        /*0014*/ 	.word	0x00000000


	//----- nvinfo : EIATTR_FRAME_SIZE
	.align		4
.L_3:
        /*0018*/ 	.byte	0x04, 0x11
        /*001a*/ 	.short	(.L_5 - .L_4)
	.align		4
.L_4:
        /*001c*/ 	.word	index@(_Z21nb_class_probs_kernelPiPfii)
        /*0020*/ 	.word	0x00000000


	//----- nvinfo : EIATTR_REGCOUNT
	.align		4
.L_5:
        /*0024*/ 	.byte	0x04, 0x2f
        /*0026*/ 	.short	(.L_7 - .L_6)
	.align		4
.L_6:
        /*0028*/ 	.word	index@(_Z23nb_feature_probs_kernelPfPiS_iii)
        /*002c*/ 	.word	0x00000020


	//----- nvinfo : EIATTR_FRAME_SIZE
	.align		4
.L_7:
        /*0030*/ 	.byte	0x04, 0x11
        /*0032*/ 	.short	(.L_9 - .L_8)
	.align		4
.L_8:
        /*0034*/ 	.word	index@($__internal_0_$__cuda_sm3x_div_rn_noftz_f32_slowpath)
        /*0038*/ 	.word	0x00000000


	//----- nvinfo : EIATTR_FRAME_SIZE
	.align		4
.L_9:
        /*003c*/ 	.byte	0x04, 0x11
        /*003e*/ 	.short	(.L_11 - .L_10)
	.align		4
.L_10:
        /*0040*/ 	.word	index@(_Z23nb_feature_probs_kernelPfPiS_iii)
        /*0044*/ 	.word	0x00000000


	//----- nvinfo : EIATTR_MIN_STACK_SIZE
	.align		4
.L_11:
        /*0048*/ 	.byte	0x04, 0x12
        /*004a*/ 	.short	(.L_13 - .L_12)
	.align		4
.L_12:
        /*004c*/ 	.word	index@(_Z23nb_feature_probs_kernelPfPiS_iii)
        /*0050*/ 	.word	0x00000000


	//----- nvinfo : EIATTR_MIN_STACK_SIZE
	.align		4
.L_13:
        /*0054*/ 	.byte	0x04, 0x12
        /*0056*/ 	.short	(.L_15 - .L_14)
	.align		4
.L_14:
        /*0058*/ 	.word	index@(_Z21nb_class_probs_kernelPiPfii)
        /*005c*/ 	.word	0x00000000
.L_15:


//--------------------- .nv.compat                --------------------------
	.section	.nv.compat,"",@"SHT_CUDA_COMPAT_INFO"
	.align	4
        /*0000*/ 	.byte	0x02, 0x09, 0x00, 0x00, 0x02, 0x02, 0x01, 0x00, 0x02, 0x05, 0x05, 0x00, 0x03, 0x07, 0x01, 0x01
        /*0010*/ 	.byte	0x02, 0x03, 0x00, 0x00, 0x02, 0x06, 0x01, 0x00, 0x04, 0x0b, 0x08, 0x00, 0x01, 0x00, 0x00, 0x00
        /*0020*/ 	.byte	0x00, 0x00, 0x00, 0x00


//--------------------- .nv.info._Z23nb_feature_probs_kernelPfPiS_iii --------------------------
	.section	.nv.info._Z23nb_feature_probs_kernelPfPiS_iii,"",@"SHT_CUDA_INFO"
	.sectionflags	@""
	.align	4


	//----- nvinfo : EIATTR_CUDA_API_VERSION
	.align		4
        /*0000*/ 	.byte	0x04, 0x37
        /*0002*/ 	.short	(.L_17 - .L_16)
.L_16:
        /*0004*/ 	.word	0x00000082


	//----- nvinfo : EIATTR_KPARAM_INFO
	.align		4
.L_17:
        /*0008*/ 	.byte	0x04, 0x17
        /*000a*/ 	.short	(.L_19 - .L_18)
.L_18:
        /*000c*/ 	.word	0x00000000
        /*0010*/ 	.short	0x0005
        /*0012*/ 	.short	0x0020
        /*0014*/ 	.byte	0x00, 0xf0, 0x11, 0x00


	//----- nvinfo : EIATTR_KPARAM_INFO
	.align		4
.L_19:
        /*0018*/ 	.byte	0x04, 0x17
        /*001a*/ 	.short	(.L_21 - .L_20)
.L_20:
        /*001c*/ 	.word	0x00000000
        /*0020*/ 	.short	0x0004
        /*0022*/ 	.short	0x001c
        /*0024*/ 	.byte	0x00, 0xf0, 0x11, 0x00


	//----- nvinfo : EIATTR_KPARAM_INFO
	.align		4
.L_21:
        /*0028*/ 	.byte	0x04, 0x17
        /*002a*/ 	.short	(.L_23 - .L_22)
.L_22:
        /*002c*/ 	.word	0x00000000
        /*0030*/ 	.short	0x0003
        /*0032*/ 	.short	0x0018
        /*0034*/ 	.byte	0x00, 0xf0, 0x11, 0x00


	//----- nvinfo : EIATTR_KPARAM_INFO
	.align		4
.L_23:
        /*0038*/ 	.byte	0x04, 0x17
        /*003a*/ 	.short	(.L_25 - .L_24)
.L_24:
        /*003c*/ 	.word	0x00000000
        /*0040*/ 	.short	0x0002
        /*0042*/ 	.short	0x0010
        /*0044*/ 	.byte	0x00, 0xf5, 0x21, 0x00


	//----- nvinfo : EIATTR_KPARAM_INFO
	.align		4
.L_25:
        /*0048*/ 	.byte	0x04, 0x17
        /*004a*/ 	.short	(.L_27 - .L_26)
.L_26:
        /*004c*/ 	.word	0x00000000
        /*0050*/ 	.short	0x0001
        /*0052*/ 	.short	0x0008
        /*0054*/ 	.byte	0x00, 0xf5, 0x21, 0x00


	//----- nvinfo : EIATTR_KPARAM_INFO
	.align		4
.L_27:
        /*0058*/ 	.byte	0x04, 0x17
        /*005a*/ 	.short	(.L_29 - .L_28)
.L_28:
        /*005c*/ 	.word	0x00000000
        /*0060*/ 	.short	0x0000
        /*0062*/ 	.short	0x0000
        /*0064*/ 	.byte	0x00, 0xf5, 0x21, 0x00


	//----- nvinfo : EIATTR_SPARSE_MMA_MASK
	.align		4
.L_29:
        /*0068*/ 	.byte	0x03, 0x50
        /*006a*/ 	.short	0x0000


	//----- nvinfo : EIATTR_MAXREG_COUNT
	.align		4
        /*006c*/ 	.byte	0x03, 0x1b
        /*006e*/ 	.short	0x00ff


	//----- nvinfo : EIATTR_MERCURY_ISA_VERSION
	.align		4
        /*0070*/ 	.byte	0x03, 0x5f
        /*0072*/ 	.short	0x0101


	//----- nvinfo : EIATTR_VRC_CTA_INIT_COUNT
	.align		4
        /*0074*/ 	.byte	0x02, 0x4a
	.zero		1
	.zero		1


	//----- nvinfo : EIATTR_EXIT_INSTR_OFFSETS
	.align		4
        /*0078*/ 	.byte	0x04, 0x1c
        /*007a*/ 	.short	(.L_31 - .L_30)


	//   ....[0]....
.L_30:
        /*007c*/ 	.word	0x000000f0


	//   ....[1]....
        /*0080*/ 	.word	0x00000fc0


	//----- nvinfo : EIATTR_CRS_STACK_SIZE
	.align		4
.L_31:
        /*0084*/ 	.byte	0x04, 0x1e
        /*0086*/ 	.short	(.L_33 - .L_32)
.L_32:
        /*0088*/ 	.word	0x00000000


	//----- nvinfo : EIATTR_CBANK_PARAM_SIZE
	.align		4
.L_33:
        /*008c*/ 	.byte	0x03, 0x19
        /*008e*/ 	.short	0x0024


	//----- nvinfo : EIATTR_PARAM_CBANK
	.align		4
        /*0090*/ 	.byte	0x04, 0x0a
        /*0092*/ 	.short	(.L_35 - .L_34)
	.align		4
.L_34:
        /*0094*/ 	.word	index@(.nv.constant0._Z23nb_feature_probs_kernelPfPiS_iii)
        /*0098*/ 	.short	0x0380
        /*009a*/ 	.short	0x0024


	//----- nvinfo : EIATTR_SW_WAR
	.align		4
.L_35:
        /*009c*/ 	.byte	0x04, 0x36
        /*009e*/ 	.short	(.L_37 - .L_36)
.L_36:
        /*00a0*/ 	.word	0x00000008
.L_37:


//--------------------- .nv.info._Z21nb_class_probs_kernelPiPfii --------------------------
	.section	.nv.info._Z21nb_class_probs_kernelPiPfii,"",@"SHT_CUDA_INFO"
	.sectionflags	@""
	.align	4


	//----- nvinfo : EIATTR_CUDA_API_VERSION
	.align		4
        /*0000*/ 	.byte	0x04, 0x37
        /*0002*/ 	.short	(.L_39 - .L_38)
.L_38:
        /*0004*/ 	.word	0x00000082


	//----- nvinfo : EIATTR_KPARAM_INFO
	.align		4
.L_39:
        /*0008*/ 	.byte	0x04, 0x17
        /*000a*/ 	.short	(.L_41 - .L_40)
.L_40:
        /*000c*/ 	.word	0x00000000
        /*0010*/ 	.short	0x0003
        /*0012*/ 	.short	0x0014
        /*0014*/ 	.byte	0x00, 0xf0, 0x11, 0x00


	//----- nvinfo : EIATTR_KPARAM_INFO
	.align		4
.L_41:
        /*0018*/ 	.byte	0x04, 0x17
        /*001a*/ 	.short	(.L_43 - .L_42)
.L_42:
        /*001c*/ 	.word	0x00000000
        /*0020*/ 	.short	0x0002
        /*0022*/ 	.short	0x0010
        /*0024*/ 	.byte	0x00, 0xf0, 0x11, 0x00


	//----- nvinfo : EIATTR_KPARAM_INFO
	.align		4
.L_43:
        /*0028*/ 	.byte	0x04, 0x17
        /*002a*/ 	.short	(.L_45 - .L_44)
.L_44:
        /*002c*/ 	.word	0x00000000
        /*0030*/ 	.short	0x0001
        /*0032*/ 	.short	0x0008
        /*0034*/ 	.byte	0x00, 0xf5, 0x21, 0x00


	//----- nvinfo : EIATTR_KPARAM_INFO
	.align		4
.L_45:
        /*0038*/ 	.byte	0x04, 0x17
        /*003a*/ 	.short	(.L_47 - .L_46)
.L_46:
        /*003c*/ 	.word	0x00000000
        /*0040*/ 	.short	0x0000
        /*0042*/ 	.short	0x0000
        /*0044*/ 	.byte	0x00, 0xf5, 0x21, 0x00


	//----- nvinfo : EIATTR_SPARSE_MMA_MASK
	.align		4
.L_47:
        /*0048*/ 	.byte	0x03, 0x50
        /*004a*/ 	.short	0x0000


	//----- nvinfo : EIATTR_MAXREG_COUNT
	.align		4
        /*004c*/ 	.byte	0x03, 0x1b
        /*004e*/ 	.short	0x00ff


	//----- nvinfo : EIATTR_MERCURY_ISA_VERSION
	.align		4
        /*0050*/ 	.byte	0x03, 0x5f
        /*0052*/ 	.short	0x0101


	//----- nvinfo : EIATTR_VRC_CTA_INIT_COUNT
	.align		4
        /*0054*/ 	.byte	0x02, 0x4a
	.zero		1
	.zero		1


	//----- nvinfo : EIATTR_EXIT_INSTR_OFFSETS
	.align		4
        /*0058*/ 	.byte	0x04, 0x1c
        /*005a*/ 	.short	(.L_49 - .L_48)


	//   ....[0]....
.L_48:
        /*005c*/ 	.word	0x00000070


	//   ....[1]....
        /*0060*/ 	.word	0x00000c10


	//----- nvinfo : EIATTR_CRS_STACK_SIZE
	.align		4
.L_49:
        /*0064*/ 	.byte	0x04, 0x1e
        /*0066*/ 	.short	(.L_51 - .L_50)
.L_50:
        /*0068*/ 	.word	0x00000000


	//----- nvinfo : EIATTR_CBANK_PARAM_SIZE
	.align		4
.L_51:
        /*006c*/ 	.byte	0x03, 0x19
        /*006e*/ 	.short	0x0018


	//----- nvinfo : EIATTR_PARAM_CBANK
	.align		4
        /*0070*/ 	.byte	0x04, 0x0a
        /*0072*/ 	.short	(.L_53 - .L_52)
	.align		4
.L_52:
        /*0074*/ 	.word	index@(.nv.constant0._Z21nb_class_probs_kernelPiPfii)
        /*0078*/ 	.short	0x0380
        /*007a*/ 	.short	0x0018


	//----- nvinfo : EIATTR_SW_WAR
	.align		4
.L_53:
        /*007c*/ 	.byte	0x04, 0x36
        /*007e*/ 	.short	(.L_55 - .L_54)
.L_54:
        /*0080*/ 	.word	0x00000008
.L_55:


//--------------------- .nv.callgraph             --------------------------
	.section	.nv.callgraph,"",@"SHT_CUDA_CALLGRAPH"
	.align	4
	.sectionentsize	8
	.align		4
        /*0000*/ 	.word	0x00000000
	.align		4
        /*0004*/ 	.word	0xffffffff
	.align		4
        /*0008*/ 	.word	0x00000000
	.align		4
        /*000c*/ 	.word	0xfffffffe
	.align		4
        /*0010*/ 	.word	0x00000000
	.align		4
        /*0014*/ 	.word	0xfffffffd
	.align		4
        /*0018*/ 	.word	0x00000000
	.align		4
        /*001c*/ 	.word	0xfffffffc


//--------------------- .text._Z23nb_feature_probs_kernelPfPiS_iii --------------------------
	.section	.text._Z23nb_feature_probs_kernelPfPiS_iii,"ax",@progbits
	.align	128
        .global         _Z23nb_feature_probs_kernelPfPiS_iii
        .type           _Z23nb_feature_probs_kernelPfPiS_iii,@function
        .size           _Z23nb_feature_probs_kernelPfPiS_iii,(.L_x_44 - _Z23nb_feature_probs_kernelPfPiS_iii)
        .other          _Z23nb_feature_probs_kernelPfPiS_iii,@"STO_CUDA_ENTRY STV_DEFAULT"
_Z23nb_feature_probs_kernelPfPiS_iii:
.text._Z23nb_feature_probs_kernelPfPiS_iii:
[----:B------:R-:W-:Y:S01]  /*0000*/  LDC R1, c[0x0][0x37c] ;  /* 0x0000df00ff017b82 */ /* 0x000fe20000000800 */
[----:B------:R-:W0:Y:S07]  /*0010*/  S2R R3, SR_TID.Y ;  /* 0x0000000000037919 */ /* 0x000e2e0000002200 */
[----:B------:R-:W1:Y:S01]  /*0020*/  S2UR UR4, SR_CTAID.X ;  /* 0x00000000000479c3 */ /* 0x000e620000002500 */
[----:B------:R-:W2:Y:S01]  /*0030*/  LDCU UR8, c[0x0][0x39c] ;  /* 0x00007380ff0877ac */ /* 0x000ea20008000800 */
[----:B------:R-:W3:Y:S01]  /*0040*/  S2R R21, SR_TID.X ;  /* 0x0000000000157919 */ /* 0x000ee20000002100 */
[----:B------:R-:W4:Y:S05]  /*0050*/  LDCU UR7, c[0x0][0x3a0] ;  /* 0x00007400ff0777ac */ /* 0x000f2a0008000800 */
[----:B------:R-:W0:Y:S08]  /*0060*/  S2UR UR6, SR_CTAID.Y ;  /* 0x00000000000679c3 */ /* 0x000e300000002600 */
[----:B------:R-:W0:Y:S01]  /*0070*/  LDC R0, c[0x0][0x364] ;  /* 0x0000d900ff007b82 */ /* 0x000e220000000800 */
[----:B------:R-:W1:Y:S01]  /*0080*/  LDCU UR5, c[0x0][0x360] ;  /* 0x00006c00ff0577ac */ /* 0x000e620008000800 */
[----:B--2---:R-:W-:Y:S01]  /*0090*/  MOV R2, UR8 ;  /* 0x0000000800027c02 */ /* 0x004fe20008000f00 */
[----:B-1----:R-:W-:Y:S01]  /*00a0*/  UIMAD UR4, UR4, UR5, URZ ;  /* 0x00000005040472a4 */ /* 0x002fe2000f8e02ff */
[----:B0-----:R-:W-:-:S05]  /*00b0*/  IMAD R0, R0, UR6, R3 ;  /* 0x0000000600007c24 */ /* 0x001fca000f8e0203 */
[----:B---3--:R-:W-:Y:S01]  /*00c0*/  VIADD R3, R21, UR4 ;  /* 0x0000000415037c36 */ /* 0x008fe20008000000 */
[----:B----4-:R-:W-:-:S04]  /*00d0*/  ISETP.GE.AND P0, PT, R0, UR7, PT ;  /* 0x0000000700007c0c */ /* 0x010fc8000bf06270 */
[----:B------:R-:W-:-:S13]  /*00e0*/  ISETP.GE.OR P0, PT, R3, R2, P0 ;  /* 0x000000020300720c */ /* 0x000fda0000706670 */
[----:B------:R-:W-:Y:S05]  /*00f0*/  @P0 EXIT ;  /* 0x000000000000094d */ /* 0x000fea0003800000 */
[----:B------:R-:W0:Y:S01]  /*0100*/  LDCU UR5, c[0x0][0x398] ;  /* 0x00007300ff0577ac */ /* 0x000e220008000800 */
[----:B------:R-:W-:Y:S01]  /*0110*/  HFMA2 R5, -RZ, RZ, 0, 0 ;  /* 0x00000000ff057431 */ /* 0x000fe200000001ff */
[----:B------:R-:W-:Y:S01]  /*0120*/  CS2R R6, SRZ ;  /* 0x0000000000067805 */ /* 0x000fe2000001ff00 */
[----:B------:R-:W1:Y:S01]  /*0130*/  LDCU.64 UR10, c[0x0][0x358] ;  /* 0x00006b00ff0a77ac */ /* 0x000e620008000a00 */
[----:B0-----:R-:W-:-:S09]  /*0140*/  UISETP.GE.AND UP0, UPT, UR5, 0x1, UPT ;  /* 0x000000010500788c */ /* 0x001fd2000bf06270 */
[----:B-1----:R-:W-:Y:S05]  /*0150*/  BRA.U !UP0, `(.L_x_0) ;  /* 0x0000000d08047547 */ /* 0x002fea000b800000 */
[----:B------:R-:W-:Y:S01]  /*0160*/  UISETP.GE.U32.AND UP1, UPT, UR5, 0x8, UPT ;  /* 0x000000080500788c */ /* 0x000fe2000bf26070 */
[----:B------:R-:W-:Y:S01]  /*0170*/  CS2R R6, SRZ ;  /* 0x0000000000067805 */ /* 0x000fe2000001ff00 */
[----:B------:R-:W-:Y:S01]  /*0180*/  ULOP3.LUT UR8, UR5, 0x7, URZ, 0xc0, !UPT ;  /* 0x0000000705087892 */ /* 0x000fe2000f8ec0ff */
[----:B------:R-:W-:-:S03]  /*0190*/  CS2R R4, SRZ ;  /* 0x0000000000047805 */ /* 0x000fc6000001ff00 */
[----:B------:R-:W-:-:S03]  /*01a0*/  UISETP.NE.AND UP0, UPT, UR8, URZ, UPT ;  /* 0x000000ff0800728c */ /* 0x000fc6000bf05270 */
[----:B------:R-:W-:Y:S08]  /*01b0*/  BRA.U !UP1, `(.L_x_1) ;  /* 0x0000000509807547 */ /* 0x000ff0000b800000 */
[----:B------:R-:W0:Y:S01]  /*01c0*/  LDCU.64 UR6, c[0x0][0x388] ;  /* 0x00007100ff0677ac */ /* 0x000e220008000a00 */
[----:B------:R-:W1:Y:S01]  /*01d0*/  LDC R8, c[0x0][0x39c] ;  /* 0x0000e700ff087b82 */ /* 0x000e620000000800 */
[C-C-:B------:R-:W-:Y:S01]  /*01e0*/  IMAD R10, R2.reuse, 0x7, R3.reuse ;  /* 0x00000007020a7824 */ /* 0x140fe200078e0203 */
[C---:B------:R-:W-:Y:S01]  /*01f0*/  LEA R9, R2.reuse, R3, 0x1 ;  /* 0x0000000302097211 */ /* 0x040fe200078e08ff */
[----:B------:R-:W-:Y:S01]  /*0200*/  ULOP3.LUT UR5, UR5, 0x7ffffff8, URZ, 0xc0, !UPT ;  /* 0x7ffffff805057892 */ /* 0x000fe2000f8ec0ff */
[C-C-:B------:R-:W-:Y:S01]  /*0210*/  IMAD R11, R2.reuse, 0x6, R3.reuse ;  /* 0x00000006020b7824 */ /* 0x140fe200078e0203 */
[----:B------:R-:W-:Y:S01]  /*0220*/  CS2R R6, SRZ ;  /* 0x0000000000067805 */ /* 0x000fe2000001ff00 */
[C---:B------:R-:W-:Y:S01]  /*0230*/  IMAD R18, R2.reuse, 0x5, R3 ;  /* 0x0000000502127824 */ /* 0x040fe200078e0203 */
[C---:B------:R-:W-:Y:S01]  /*0240*/  IADD3 R21, PT, PT, R2.reuse, UR4, R21 ;  /* 0x0000000402157c10 */ /* 0x040fe2000fffe015 */
[C-C-:B------:R-:W-:Y:S01]  /*0250*/  IMAD R19, R2.reuse, 0x4, R3.reuse ;  /* 0x0000000402137824 */ /* 0x140fe200078e0203 */
[----:B------:R-:W-:Y:S01]  /*0260*/  MOV R4, UR5 ;  /* 0x0000000500047c02 */ /* 0x000fe20008000f00 */
[--C-:B------:R-:W-:Y:S01]  /*0270*/  IMAD R20, R2, 0x3, R3.reuse ;  /* 0x0000000302147824 */ /* 0x100fe200078e0203 */
[----:B------:R-:W-:Y:S01]  /*0280*/  UIADD3 UR4, UPT, UPT, -UR5, URZ, URZ ;  /* 0x000000ff05047290 */ /* 0x000fe2000fffe1ff */
[----:B------:R-:W-:Y:S01]  /*0290*/  IMAD.MOV.U32 R23, RZ, RZ, R3 ;  /* 0x000000ffff177224 */ /* 0x000fe200078e0003 */
[----:B0-----:R-:W-:-:S04]  /*02a0*/  UIADD3 UR6, UP1, UPT, UR6, 0x10, URZ ;  /* 0x0000001006067890 */ /* 0x001fc8000ff3e0ff */
[----:B------:R-:W-:Y:S02]  /*02b0*/  UIADD3.X UR7, UPT, UPT, URZ, UR7, URZ, UP1, !UPT ;  /* 0x00000007ff077290 */ /* 0x000fe40008ffe4ff */
[----:B------:R-:W-:-:S04]  /*02c0*/  IMAD.U32 R14, RZ, RZ, UR6 ;  /* 0x00000006ff0e7e24 */ /* 0x000fc8000f8e00ff */
[----:B------:R-:W-:-:S07]  /*02d0*/  MOV R15, UR7 ;  /* 0x00000007000f7c02 */ /* 0x000fce0008000f00 */
.L_x_2:
[----:B------:R-:W2:Y:S04]  /*02e0*/  LDG.E R13, desc[UR10][R14.64+-0x10] ;  /* 0xfffff00a0e0d7981 */ /* 0x000ea8000c1e1900 */
[----:B------:R-:W3:Y:S04]  /*02f0*/  LDG.E R25, desc[UR10][R14.64+-0xc] ;  /* 0xfffff40a0e197981 */ /* 0x000ee8000c1e1900 */
[----:B------:R-:W4:Y:S04]  /*0300*/  LDG.E R16, desc[UR10][R14.64+-0x8] ;  /* 0xfffff80a0e107981 */ /* 0x000f28000c1e1900 */
[----:B------:R-:W5:Y:S04]  /*0310*/  LDG.E R29, desc[UR10][R14.64+-0x4] ;  /* 0xfffffc0a0e1d7981 */ /* 0x000f68000c1e1900 */
[----:B------:R-:W5:Y:S04]  /*0320*/  LDG.E R2, desc[UR10][R14.64] ;  /* 0x0000000a0e027981 */ /* 0x000f68000c1e1900 */
[----:B------:R-:W5:Y:S01]  /*0330*/  LDG.E R17, desc[UR10][R14.64+0xc] ;  /* 0x00000c0a0e117981 */ /* 0x000f62000c1e1900 */
[----:B--2---:R-:W-:-:S13]  /*0340*/  ISETP.NE.AND P6, PT, R13, R0, PT ;  /* 0x000000000d00720c */ /* 0x004fda0003fc5270 */
[----:B------:R-:W0:Y:S02]  /*0350*/  @!P6 LDC.64 R12, c[0x0][0x380] ;  /* 0x0000e000ff0ceb82 */ /* 0x000e240000000a00 */
[----:B0-----:R-:W-:Y:S02]  /*0360*/  @!P6 IMAD.WIDE R26, R23, 0x4, R12 ;  /* 0x00000004171ae825 */ /* 0x001fe400078e020c */
[----:B------:R-:W2:Y:S04]  /*0370*/  LDG.E R12, desc[UR10][R14.64+0x4] ;  /* 0x0000040a0e0c7981 */ /* 0x000ea8000c1e1900 */
[----:B------:R-:W2:Y:S04]  /*0380*/  LDG.E R13, desc[UR10][R14.64+0x8] ;  /* 0x0000080a0e0d7981 */ /* 0x000ea8000c1e1900 */
[----:B------:R-:W2:Y:S01]  /*0390*/  @!P6 LDG.E R26, desc[UR10][R26.64] ;  /* 0x0000000a1a1ae981 */ /* 0x000ea2000c1e1900 */
[----:B---3--:R-:W-:-:S02]  /*03a0*/  ISETP.NE.AND P0, PT, R25, R0, PT ;  /* 0x000000001900720c */ /* 0x008fc40003f05270 */
[----:B----4-:R-:W-:-:S11]  /*03b0*/  ISETP.NE.AND P1, PT, R16, R0, PT ;  /* 0x000000001000720c */ /* 0x010fd60003f25270 */
[----:B------:R-:W0:Y:S01]  /*03c0*/  @!P0 LDC.64 R24, c[0x0][0x380] ;  /* 0x0000e000ff188b82 */ /* 0x000e220000000a00 */
[-C--:B-----5:R-:W-:Y:S02]  /*03d0*/  ISETP.NE.AND P2, PT, R29, R0.reuse, PT ;  /* 0x000000001d00720c */ /* 0x0a0fe40003f45270 */
[----:B------:R-:W-:-:S05]  /*03e0*/  ISETP.NE.AND P3, PT, R2, R0, PT ;  /* 0x000000000200720c */ /* 0x000fca0003f65270 */
[----:B------:R-:W3:Y:S01]  /*03f0*/  @!P1 LDC.64 R28, c[0x0][0x380] ;  /* 0x0000e000ff1c9b82 */ /* 0x000ee20000000a00 */
[----:B------:R-:W-:Y:S02]  /*0400*/  @!P6 VIADD R6, R6, 0x1 ;  /* 0x000000010606e836 */ /* 0x000fe40000000000 */
[----:B0-----:R-:W-:-:S05]  /*0410*/  @!P0 IMAD.WIDE R24, R21, 0x4, R24 ;  /* 0x0000000415188825 */ /* 0x001fca00078e0218 */
[----:B------:R0:W4:Y:S02]  /*0420*/  @!P0 LDG.E R2, desc[UR10][R24.64] ;  /* 0x0000000a18028981 */ /* 0x000124000c1e1900 */
[----:B0-----:R-:W0:Y:S01]  /*0430*/  @!P3 LDC.64 R24, c[0x0][0x380] ;  /* 0x0000e000ff18bb82 */ /* 0x001e220000000a00 */
[----:B---3--:R-:W-:-:S06]  /*0440*/  @!P1 IMAD.WIDE R28, R9, 0x4, R28 ;  /* 0x00000004091c9825 */ /* 0x008fcc00078e021c */
[----:B------:R-:W3:Y:S01]  /*0450*/  @!P1 LDG.E R28, desc[UR10][R28.64] ;  /* 0x0000000a1c1c9981 */ /* 0x000ee2000c1e1900 */
[----:B0-----:R-:W-:-:S06]  /*0460*/  @!P3 IMAD.WIDE R24, R19, 0x4, R24 ;  /* 0x000000041318b825 */ /* 0x001fcc00078e0218 */
[----:B------:R-:W5:Y:S01]  /*0470*/  @!P3 LDG.E R24, desc[UR10][R24.64] ;  /* 0x0000000a1818b981 */ /* 0x000f62000c1e1900 */
[-C--:B--2---:R-:W-:Y:S02]  /*0480*/  ISETP.NE.AND P4, PT, R12, R0.reuse, PT ;  /* 0x000000000c00720c */ /* 0x084fe40003f85270 */
[----:B------:R-:W-:-:S11]  /*0490*/  ISETP.NE.AND P5, PT, R13, R0, PT ;  /* 0x000000000d00720c */ /* 0x000fd60003fa5270 */
[----:B------:R-:W0:Y:S01]  /*04a0*/  @!P4 LDC.64 R12, c[0x0][0x380] ;  /* 0x0000e000ff0ccb82 */ /* 0x000e220000000a00 */
[----:B------:R-:W-:Y:S01]  /*04b0*/  @!P6 FADD R5, R5, R26 ;  /* 0x0000001a0505e221 */ /* 0x000fe20000000000 */
[----:B------:R-:W-:Y:S01]  /*04c0*/  @!P6 FFMA R7, R26, R26, R7 ;  /* 0x0000001a1a07e223 */ /* 0x000fe20000000007 */
[----:B------:R-:W-:-:S05]  /*04d0*/  ISETP.NE.AND P6, PT, R17, R0, PT ;  /* 0x000000001100720c */ /* 0x000fca0003fc5270 */
[----:B------:R-:W2:Y:S08]  /*04e0*/  @!P2 LDC.64 R26, c[0x0][0x380] ;  /* 0x0000e000ff1aab82 */ /* 0x000eb00000000a00 */
[----:B------:R-:W1:Y:S01]  /*04f0*/  @!P5 LDC.64 R16, c[0x0][0x380] ;  /* 0x0000e000ff10db82 */ /* 0x000e620000000a00 */
[----:B0-----:R-:W-:-:S05]  /*0500*/  @!P4 IMAD.WIDE R12, R18, 0x4, R12 ;  /* 0x00000004120cc825 */ /* 0x001fca00078e020c */
[----:B------:R0:W5:Y:S01]  /*0510*/  @!P4 LDG.E R22, desc[UR10][R12.64] ;  /* 0x0000000a0c16c981 */ /* 0x000162000c1e1900 */
[----:B--2---:R-:W-:-:S06]  /*0520*/  @!P2 IMAD.WIDE R26, R20, 0x4, R26 ;  /* 0x00000004141aa825 */ /* 0x004fcc00078e021a */
[----:B------:R-:W2:Y:S01]  /*0530*/  @!P2 LDG.E R26, desc[UR10][R26.64] ;  /* 0x0000000a1a1aa981 */ /* 0x000ea2000c1e1900 */
[----:B0-----:R-:W0:Y:S01]  /*0540*/  @!P6 LDC.64 R12, c[0x0][0x380] ;  /* 0x0000e000ff0ceb82 */ /* 0x001e220000000a00 */
[----:B-1----:R-:W-:-:S06]  /*0550*/  @!P5 IMAD.WIDE R16, R11, 0x4, R16 ;  /* 0x000000040b10d825 */ /* 0x002fcc00078e0210 */
[----:B------:R-:W5:Y:S01]  /*0560*/  @!P5 LDG.E R16, desc[UR10][R16.64] ;  /* 0x0000000a1010d981 */ /* 0x000f62000c1e1900 */
[----:B0-----:R-:W-:-:S05]  /*0570*/  @!P6 IMAD.WIDE R12, R10, 0x4, R12 ;  /* 0x000000040a0ce825 */ /* 0x001fca00078e020c */
[----:B------:R-:W5:Y:S01]  /*0580*/  @!P6 LDG.E R29, desc[UR10][R12.64] ;  /* 0x0000000a0c1de981 */ /* 0x000f62000c1e1900 */
[----:B------:R-:W-:Y:S01]  /*0590*/  @!P0 IADD3 R6, PT, PT, R6, 0x1, RZ ;  /* 0x0000000106068810 */ /* 0x000fe20007ffe0ff */
[----:B----4-:R-:W-:Y:S01]  /*05a0*/  @!P0 FADD R5, R5, R2 ;  /* 0x0000000205058221 */ /* 0x010fe20000000000 */
[----:B------:R-:W-:Y:S02]  /*05b0*/  @!P0 FFMA R7, R2, R2, R7 ;  /* 0x0000000202078223 */ /* 0x000fe40000000007 */
[----:B------:R-:W-:Y:S01]  /*05c0*/  @!P1 IADD3 R6, PT, PT, R6, 0x1, RZ ;  /* 0x0000000106069810 */ /* 0x000fe20007ffe0ff */
[----:B---3--:R-:W-:Y:S01]  /*05d0*/  @!P1 FADD R5, R5, R28 ;  /* 0x0000001c05059221 */ /* 0x008fe20000000000 */
[----:B------:R-:W-:-:S03]  /*05e0*/  @!P1 FFMA R7, R28, R28, R7 ;  /* 0x0000001c1c079223 */ /* 0x000fc60000000007 */
[----:B------:R-:W-:Y:S01]  /*05f0*/  @!P2 VIADD R6, R6, 0x1 ;  /* 0x000000010606a836 */ /* 0x000fe20000000000 */
[----:B------:R-:W-:-:S03]  /*0600*/  UIADD3 UR4, UPT, UPT, UR4, 0x8, URZ ;  /* 0x0000000804047890 */ /* 0x000fc6000fffe0ff */
[----:B------:R-:W-:Y:S01]  /*0610*/  @!P3 VIADD R6, R6, 0x1 ;  /* 0x000000010606b836 */ /* 0x000fe20000000000 */
[----:B------:R-:W-:-:S04]  /*0620*/  UISETP.NE.AND UP1, UPT, UR4, URZ, UPT ;  /* 0x000000ff0400728c */ /* 0x000fc8000bf25270 */
[----:B------:R-:W-:Y:S02]  /*0630*/  @!P4 IADD3 R6, PT, PT, R6, 0x1, RZ ;  /* 0x000000010606c810 */ /* 0x000fe40007ffe0ff */
[----:B------:R-:W-:Y:S02]  /*0640*/  IADD3 R14, P0, PT, R14, 0x20, RZ ;  /* 0x000000200e0e7810 */ /* 0x000fe40007f1e0ff */
[----:B------:R-:W-:Y:S02]  /*0650*/  MOV R2, R8 ;  /* 0x0000000800027202 */ /* 0x000fe40000000f00 */
[----:B------:R-:W-:Y:S01]  /*0660*/  @!P5 IADD3 R6, PT, PT, R6, 0x1, RZ ;  /* 0x000000010606d810 */ /* 0x000fe20007ffe0ff */
[----:B------:R-:W-:Y:S01]  /*0670*/  IMAD.X R15, RZ, RZ, R15, P0 ;  /* 0x000000ffff0f7224 */ /* 0x000fe200000e060f */
[C---:B------:R-:W-:Y:S01]  /*0680*/  LEA R23, R2.reuse, R23, 0x3 ;  /* 0x0000001702177211 */ /* 0x040fe200078e18ff */
[C---:B------:R-:W-:Y:S01]  /*0690*/  IMAD R21, R2.reuse, 0x8, R21 ;  /* 0x0000000802157824 */ /* 0x040fe200078e0215 */
[C---:B------:R-:W-:Y:S01]  /*06a0*/  LEA R20, R2.reuse, R20, 0x3 ;  /* 0x0000001402147211 */ /* 0x040fe200078e18ff */
[C---:B------:R-:W-:Y:S01]  /*06b0*/  IMAD R9, R2.reuse, 0x8, R9 ;  /* 0x0000000802097824 */ /* 0x040fe200078e0209 */
[C---:B------:R-:W-:Y:S01]  /*06c0*/  LEA R11, R2.reuse, R11, 0x3 ;  /* 0x0000000b020b7211 */ /* 0x040fe200078e18ff */
[C---:B------:R-:W-:Y:S01]  /*06d0*/  IMAD R19, R2.reuse, 0x8, R19 ;  /* 0x0000000802137824 */ /* 0x040fe200078e0213 */
[C---:B------:R-:W-:Y:S01]  /*06e0*/  LEA R10, R2.reuse, R10, 0x3 ;  /* 0x0000000a020a7211 */ /* 0x040fe200078e18ff */
[----:B------:R-:W-:-:S02]  /*06f0*/  IMAD R18, R2, 0x8, R18 ;  /* 0x0000000802127824 */ /* 0x000fc400078e0212 */
[----:B------:R-:W-:Y:S02]  /*0700*/  @!P6 VIADD R6, R6, 0x1 ;  /* 0x000000010606e836 */ /* 0x000fe40000000000 */
[----:B--2---:R-:W-:Y:S01]  /*0710*/  @!P2 FADD R5, R5, R26 ;  /* 0x0000001a0505a221 */ /* 0x004fe20000000000 */
[----:B------:R-:W-:-:S03]  /*0720*/  @!P2 FFMA R7, R26, R26, R7 ;  /* 0x0000001a1a07a223 */ /* 0x000fc60000000007 */
[----:B-----5:R-:W-:Y:S01]  /*0730*/  @!P3 FADD R5, R5, R24 ;  /* 0x000000180505b221 */ /* 0x020fe20000000000 */
[----:B------:R-:W-:-:S03]  /*0740*/  @!P3 FFMA R7, R24, R24, R7 ;  /* 0x000000181807b223 */ /* 0x000fc60000000007 */
[----:B------:R-:W-:Y:S01]  /*0750*/  @!P4 FADD R5, R5, R22 ;  /* 0x000000160505c221 */ /* 0x000fe20000000000 */
[----:B------:R-:W-:-:S03]  /*0760*/  @!P4 FFMA R7, R22, R22, R7 ;  /* 0x000000161607c223 */ /* 0x000fc60000000007 */
[----:B------:R-:W-:Y:S01]  /*0770*/  @!P5 FADD R5, R5, R16 ;  /* 0x000000100505d221 */ /* 0x000fe20000000000 */
[----:B------:R-:W-:-:S03]  /*0780*/  @!P5 FFMA R7, R16, R16, R7 ;  /* 0x000000101007d223 */ /* 0x000fc60000000007 */
[----:B------:R-:W-:Y:S01]  /*0790*/  @!P6 FADD R5, R5, R29 ;  /* 0x0000001d0505e221 */ /* 0x000fe20000000000 */
[----:B------:R-:W-:Y:S01]  /*07a0*/  @!P6 FFMA R7, R29, R29, R7 ;  /* 0x0000001d1d07e223 */ /* 0x000fe20000000007 */
[----:B------:R-:W-:Y:S06]  /*07b0*/  BRA.U UP1, `(.L_x_2) ;  /* 0xfffffff901c87547 */ /* 0x000fec000b83ffff */
.L_x_1:
[----:B------:R-:W-:Y:S05]  /*07c0*/  BRA.U !UP0, `(.L_x_3) ;  /* 0x0000000508647547 */ /* 0x000fea000b800000 */
[----:B------:R-:W0:Y:S01]  /*07d0*/  LDCU UR4, c[0x0][0x398] ;  /* 0x00007300ff0477ac */ /* 0x000e220008000800 */
[----:B------:R-:W-:Y:S02]  /*07e0*/  UISETP.GE.U32.AND UP0, UPT, UR8, 0x4, UPT ;  /* 0x000000040800788c */ /* 0x000fe4000bf06070 */
[----:B0-----:R-:W-:-:S04]  /*07f0*/  ULOP3.LUT UR5, UR4, 0x3, URZ, 0xc0, !UPT ;  /* 0x0000000304057892 */ /* 0x001fc8000f8ec0ff */
[----:B------:R-:W-:-:S03]  /*0800*/  UISETP.NE.AND UP1, UPT, UR5, URZ, UPT ;  /* 0x000000ff0500728c */ /* 0x000fc6000bf25270 */
[----:B------:R-:W-:Y:S08]  /*0810*/  BRA.U !UP0, `(.L_x_4) ;  /* 0x0000000108a87547 */ /* 0x000ff0000b800000 */
[----:B------:R-:W0:Y:S02]  /*0820*/  LDC.64 R8, c[0x0][0x388] ;  /* 0x0000e200ff087b82 */ /* 0x000e240000000a00 */
[----:B0-----:R-:W-:-:S05]  /*0830*/  IMAD.WIDE.U32 R16, R4, 0x4, R8 ;  /* 0x0000000404107825 */ /* 0x001fca00078e0008 */
[----:B------:R-:W2:Y:S04]  /*0840*/  LDG.E R9, desc[UR10][R16.64] ;  /* 0x0000000a10097981 */ /* 0x000ea8000c1e1900 */
[----:B------:R-:W3:Y:S04]  /*0850*/  LDG.E R11, desc[UR10][R16.64+0x4] ;  /* 0x0000040a100b7981 */ /* 0x000ee8000c1e1900 */
[----:B------:R-:W4:Y:S04]  /*0860*/  LDG.E R13, desc[UR10][R16.64+0x8] ;  /* 0x0000080a100d7981 */ /* 0x000f28000c1e1900 */
[----:B------:R-:W5:Y:S01]  /*0870*/  LDG.E R15, desc[UR10][R16.64+0xc] ;  /* 0x00000c0a100f7981 */ /* 0x000f62000c1e1900 */
[----:B--2---:R-:W-:-:S02]  /*0880*/  ISETP.NE.AND P0, PT, R9, R0, PT ;  /* 0x000000000900720c */ /* 0x004fc40003f05270 */
[-C--:B---3--:R-:W-:Y:S02]  /*0890*/  ISETP.NE.AND P1, PT, R11, R0.reuse, PT ;  /* 0x000000000b00720c */ /* 0x088fe40003f25270 */
[-C--:B----4-:R-:W-:Y:S02]  /*08a0*/  ISETP.NE.AND P2, PT, R13, R0.reuse, PT ;  /* 0x000000000d00720c */ /* 0x090fe40003f45270 */
[----:B-----5:R-:W-:-:S07]  /*08b0*/  ISETP.NE.AND P3, PT, R15, R0, PT ;  /* 0x000000000f00720c */ /* 0x020fce0003f65270 */
[CC--:B------:R-:W-:Y:S01]  /*08c0*/  @!P0 IMAD R19, R4.reuse, R2.reuse, R3 ;  /* 0x0000000204138224 */ /* 0x0c0fe200078e0203 */
[----:B------:R-:W0:Y:S01]  /*08d0*/  @!P0 LDC.64 R14, c[0x0][0x380] ;  /* 0x0000e000ff0e8b82 */ /* 0x000e220000000a00 */
[C---:B------:R-:W-:Y:S02]  /*08e0*/  @!P1 IMAD R18, R4.reuse, R2, R2 ;  /* 0x0000000204129224 */ /* 0x040fe400078e0202 */
[----:B------:R-:W-:-:S05]  /*08f0*/  @!P2 IADD3 R16, PT, PT, R4, 0x2, RZ ;  /* 0x000000020410a810 */ /* 0x000fca0007ffe0ff */
[----:B------:R-:W1:Y:S01]  /*0900*/  @!P1 LDC.64 R12, c[0x0][0x380] ;  /* 0x0000e000ff0c9b82 */ /* 0x000e620000000a00 */
[----:B------:R-:W-:Y:S01]  /*0910*/  @!P1 IADD3 R17, PT, PT, R3, R18, RZ ;  /* 0x0000001203119210 */ /* 0x000fe20007ffe0ff */
[----:B------:R-:W-:-:S06]  /*0920*/  @!P3 VIADD R18, R4, 0x3 ;  /* 0x000000030412b836 */ /* 0x000fcc0000000000 */
[----:B------:R-:W2:Y:S08]  /*0930*/  @!P2 LDC.64 R10, c[0x0][0x380] ;  /* 0x0000e000ff0aab82 */ /* 0x000eb00000000a00 */
[----:B------:R-:W3:Y:S01]  /*0940*/  @!P3 LDC.64 R8, c[0x0][0x380] ;  /* 0x0000e000ff08bb82 */ /* 0x000ee20000000a00 */
[----:B0-----:R-:W-:-:S04]  /*0950*/  @!P0 IMAD.WIDE R14, R19, 0x4, R14 ;  /* 0x00000004130e8825 */ /* 0x001fc800078e020e */
[----:B------:R-:W-:Y:S02]  /*0960*/  @!P2 IMAD R19, R16, R2, R3 ;  /* 0x000000021013a224 */ /* 0x000fe400078e0203 */
[----:B------:R-:W4:Y:S01]  /*0970*/  @!P0 LDG.E R14, desc[UR10][R14.64] ;  /* 0x0000000a0e0e8981 */ /* 0x000f22000c1e1900 */
[----:B-1----:R-:W-:-:S04]  /*0980*/  @!P1 IMAD.WIDE R12, R17, 0x4, R12 ;  /* 0x00000004110c9825 */ /* 0x002fc800078e020c */
[----:B------:R-:W-:Y:S02]  /*0990*/  @!P3 IMAD R17, R18, R2, R3 ;  /* 0x000000021211b224 */ /* 0x000fe400078e0203 */
[----:B------:R-:W5:Y:S01]  /*09a0*/  @!P1 LDG.E R12, desc[UR10][R12.64] ;  /* 0x0000000a0c0c9981 */ /* 0x000f62000c1e1900 */
[----:B--2---:R-:W-:-:S06]  /*09b0*/  @!P2 IMAD.WIDE R10, R19, 0x4, R10 ;  /* 0x00000004130aa825 */ /* 0x004fcc00078e020a */
[----:B------:R-:W2:Y:S01]  /*09c0*/  @!P2 LDG.E R10, desc[UR10][R10.64] ;  /* 0x0000000a0a0aa981 */ /* 0x000ea2000c1e1900 */
[----:B---3--:R-:W-:-:S06]  /*09d0*/  @!P3 IMAD.WIDE R8, R17, 0x4, R8 ;  /* 0x000000041108b825 */ /* 0x008fcc00078e0208 */
[----:B------:R-:W3:Y:S01]  /*09e0*/  @!P3 LDG.E R8, desc[UR10][R8.64] ;  /* 0x0000000a0808b981 */ /* 0x000ee2000c1e1900 */
[----:B------:R-:W-:-:S04]  /*09f0*/  @!P0 IADD3 R6, PT, PT, R6, 0x1, RZ ;  /* 0x0000000106068810 */ /* 0x000fc80007ffe0ff */
[----:B------:R-:W-:-:S05]  /*0a00*/  @!P1 IADD3 R6, PT, PT, R6, 0x1, RZ ;  /* 0x0000000106069810 */ /* 0x000fca0007ffe0ff */
[----:B------:R-:W-:Y:S01]  /*0a10*/  @!P2 VIADD R6, R6, 0x1 ;  /* 0x000000010606a836 */ /* 0x000fe20000000000 */
[----:B------:R-:W-:-:S04]  /*0a20*/  IADD3 R4, PT, PT, R4, 0x4, RZ ;  /* 0x0000000404047810 */ /* 0x000fc80007ffe0ff */
[----:B------:R-:W-:Y:S01]  /*0a30*/  @!P3 IADD3 R6, PT, PT, R6, 0x1, RZ ;  /* 0x000000010606b810 */ /* 0x000fe20007ffe0ff */
[----:B----4-:R-:W-:Y:S01]  /*0a40*/  @!P0 FADD R5, R5, R14 ;  /* 0x0000000e05058221 */ /* 0x010fe20000000000 */
[----:B------:R-:W-:-:S03]  /*0a50*/  @!P0 FFMA R7, R14, R14, R7 ;  /* 0x0000000e0e078223 */ /* 0x000fc60000000007 */
[----:B-----5:R-:W-:Y:S01]  /*0a60*/  @!P1 FADD R5, R5, R12 ;  /* 0x0000000c05059221 */ /* 0x020fe20000000000 */
[----:B------:R-:W-:-:S03]  /*0a70*/  @!P1 FFMA R7, R12, R12, R7 ;  /* 0x0000000c0c079223 */ /* 0x000fc60000000007 */
[----:B--2---:R-:W-:Y:S01]  /*0a80*/  @!P2 FADD R5, R5, R10 ;  /* 0x0000000a0505a221 */ /* 0x004fe20000000000 */
[----:B------:R-:W-:-:S03]  /*0a90*/  @!P2 FFMA R7, R10, R10, R7 ;  /* 0x0000000a0a07a223 */ /* 0x000fc60000000007 */
[----:B---3--:R-:W-:Y:S01]  /*0aa0*/  @!P3 FADD R5, R5, R8 ;  /* 0x000000080505b221 */ /* 0x008fe20000000000 */
[----:B------:R-:W-:-:S07]  /*0ab0*/  @!P3 FFMA R7, R8, R8, R7 ;  /* 0x000000080807b223 */ /* 0x000fce0000000007 */
.L_x_4:
[----:B------:R-:W-:Y:S05]  /*0ac0*/  BRA.U !UP1, `(.L_x_3) ;  /* 0x0000000109a47547 */ /* 0x000fea000b800000 */
[----:B------:R-:W-:Y:S02]  /*0ad0*/  UISETP.NE.AND UP0, UPT, UR5, 0x1, UPT ;  /* 0x000000010500788c */ /* 0x000fe4000bf05270 */
[----:B------:R-:W-:-:S04]  /*0ae0*/  ULOP3.LUT UR4, UR4, 0x1, URZ, 0xc0, !UPT ;  /* 0x0000000104047892 */ /* 0x000fc8000f8ec0ff */
[----:B------:R-:W-:-:S03]  /*0af0*/  UISETP.NE.U32.AND UP1, UPT, UR4, 0x1, UPT ;  /* 0x000000010400788c */ /* 0x000fc6000bf25070 */
[----:B------:R-:W-:Y:S08]  /*0b00*/  BRA.U !UP0, `(.L_x_5) ;  /* 0x0000000108587547 */ /* 0x000ff0000b800000 */
[----:B------:R-:W0:Y:S02]  /*0b10*/  LDC.64 R8, c[0x0][0x388] ;  /* 0x0000e200ff087b82 */ /* 0x000e240000000a00 */
[----:B0-----:R-:W-:-:S05]  /*0b20*/  IMAD.WIDE.U32 R8, R4, 0x4, R8 ;  /* 0x0000000404087825 */ /* 0x001fca00078e0008 */
[----:B------:R-:W2:Y:S04]  /*0b30*/  LDG.E R11, desc[UR10][R8.64] ;  /* 0x0000000a080b7981 */ /* 0x000ea8000c1e1900 */
[----:B------:R-:W3:Y:S01]  /*0b40*/  LDG.E R13, desc[UR10][R8.64+0x4] ;  /* 0x0000040a080d7981 */ /* 0x000ee2000c1e1900 */
[-C--:B--2---:R-:W-:Y:S02]  /*0b50*/  ISETP.NE.AND P0, PT, R11, R0.reuse, PT ;  /* 0x000000000b00720c */ /* 0x084fe40003f05270 */
[----:B---3--:R-:W-:-:S11]  /*0b60*/  ISETP.NE.AND P1, PT, R13, R0, PT ;  /* 0x000000000d00720c */ /* 0x008fd60003f25270 */
[----:B------:R-:W0:Y:S01]  /*0b70*/  @!P0 LDC.64 R10, c[0x0][0x380] ;  /* 0x0000e000ff0a8b82 */ /* 0x000e220000000a00 */
[CC--:B------:R-:W-:Y:S02]  /*0b80*/  @!P0 IMAD R15, R4.reuse, R2.reuse, R3 ;  /* 0x00000002040f8224 */ /* 0x0c0fe400078e0203 */
[----:B------:R-:W-:-:S05]  /*0b90*/  @!P1 IMAD R14, R4, R2, R2 ;  /* 0x00000002040e9224 */ /* 0x000fca00078e0202 */
[----:B------:R-:W1:Y:S01]  /*0ba0*/  @!P1 LDC.64 R12, c[0x0][0x380] ;  /* 0x0000e000ff0c9b82 */ /* 0x000e620000000a00 */
[----:B------:R-:W-:Y:S02]  /*0bb0*/  @!P1 IMAD.IADD R17, R3, 0x1, R14 ;  /* 0x0000000103119824 */ /* 0x000fe400078e020e */
[----:B0-----:R-:W-:-:S06]  /*0bc0*/  @!P0 IMAD.WIDE R10, R15, 0x4, R10 ;  /* 0x000000040f0a8825 */ /* 0x001fcc00078e020a */
[----:B------:R-:W2:Y:S01]  /*0bd0*/  @!P0 LDG.E R10, desc[UR10][R10.64] ;  /* 0x0000000a0a0a8981 */ /* 0x000ea2000c1e1900 */
[----:B-1----:R-:W-:-:S06]  /*0be0*/  @!P1 IMAD.WIDE R12, R17, 0x4, R12 ;  /* 0x00000004110c9825 */ /* 0x002fcc00078e020c */
[----:B------:R-:W3:Y:S01]  /*0bf0*/  @!P1 LDG.E R12, desc[UR10][R12.64] ;  /* 0x0000000a0c0c9981 */ /* 0x000ee2000c1e1900 */
[----:B------:R-:W-:Y:S02]  /*0c00*/  @!P0 IADD3 R6, PT, PT, R6, 0x1, RZ ;  /* 0x0000000106068810 */ /* 0x000fe40007ffe0ff */
[----:B------:R-:W-:-:S03]  /*0c10*/  IADD3 R4, PT, PT, R4, 0x2, RZ ;  /* 0x0000000204047810 */ /* 0x000fc60007ffe0ff */
[----:B------:R-:W-:Y:S02]  /*0c20*/  @!P1 VIADD R6, R6, 0x1 ;  /* 0x0000000106069836 */ /* 0x000fe40000000000 */
[----:B--2---:R-:W-:Y:S01]  /*0c30*/  @!P0 FADD R5, R5, R10 ;  /* 0x0000000a05058221 */ /* 0x004fe20000000000 */
[----:B------:R-:W-:-:S03]  /*0c40*/  @!P0 FFMA R7, R10, R10, R7 ;  /* 0x0000000a0a078223 */ /* 0x000fc60000000007 */
[----:B---3--:R-:W-:Y:S01]  /*0c50*/  @!P1 FADD R5, R5, R12 ;  /* 0x0000000c05059221 */ /* 0x008fe20000000000 */
[----:B------:R-:W-:-:S07]  /*0c60*/  @!P1 FFMA R7, R12, R12, R7 ;  /* 0x0000000c0c079223 */ /* 0x000fce0000000007 */
.L_x_5:
[----:B------:R-:W-:Y:S05]  /*0c70*/  BRA.U UP1, `(.L_x_3) ;  /* 0x0000000101387547 */ /* 0x000fea000b800000 */
[----:B------:R-:W0:Y:S02]  /*0c80*/  LDC.64 R8, c[0x0][0x388] ;  /* 0x0000e200ff087b82 */ /* 0x000e240000000a00 */
[----:B0-----:R-:W-:-:S06]  /*0c90*/  IMAD.WIDE.U32 R8, R4, 0x4, R8 ;  /* 0x0000000404087825 */ /* 0x001fcc00078e0008 */
[----:B------:R-:W2:Y:S01]  /*0ca0*/  LDG.E R9, desc[UR10][R8.64] ;  /* 0x0000000a08097981 */ /* 0x000ea2000c1e1900 */
[----:B------:R-:W-:Y:S01]  /*0cb0*/  BSSY.RECONVERGENT B0, `(.L_x_3) ;  /* 0x000000a000007945 */ /* 0x000fe20003800200 */
[----:B--2---:R-:W-:-:S13]  /*0cc0*/  ISETP.NE.AND P0, PT, R9, R0, PT ;  /* 0x000000000900720c */ /* 0x004fda0003f05270 */
[----:B------:R-:W-:Y:S05]  /*0cd0*/  @P0 BRA `(.L_x_6) ;  /* 0x00000000001c0947 */ /* 0x000fea0003800000 */
[----:B------:R-:W0:Y:S01]  /*0ce0*/  LDC.64 R8, c[0x0][0x380] ;  /* 0x0000e000ff087b82 */ /* 0x000e220000000a00 */
[----:B------:R-:W-:-:S04]  /*0cf0*/  IMAD R11, R4, R2, R3 ;  /* 0x00000002040b7224 */ /* 0x000fc800078e0203 */
[----:B0-----:R-:W-:-:S06]  /*0d00*/  IMAD.WIDE R8, R11, 0x4, R8 ;  /* 0x000000040b087825 */ /* 0x001fcc00078e0208 */
[----:B------:R-:W2:Y:S01]  /*0d10*/  LDG.E R8, desc[UR10][R8.64] ;  /* 0x0000000a08087981 */ /* 0x000ea2000c1e1900 */
[----:B------:R-:W-:Y:S01]  /*0d20*/  IADD3 R6, PT, PT, R6, 0x1, RZ ;  /* 0x0000000106067810 */ /* 0x000fe20007ffe0ff */
[----:B--2---:R-:W-:Y:S01]  /*0d30*/  FADD R5, R5, R8 ;  /* 0x0000000805057221 */ /* 0x004fe20000000000 */
[----:B------:R-:W-:-:S07]  /*0d40*/  FFMA R7, R8, R8, R7 ;  /* 0x0000000808077223 */ /* 0x000fce0000000007 */
.L_x_6:
[----:B------:R-:W-:Y:S05]  /*0d50*/  BSYNC.RECONVERGENT B0 ;  /* 0x0000000000007941 */ /* 0x000fea0003800200 */
.L_x_3:
[----:B------:R-:W-:-:S07]  /*0d60*/  I2FP.F32.S32 R6, R6 ;  /* 0x0000000600067245 */ /* 0x000fce0000201400 */
.L_x_0:
[----:B------:R-:W0:Y:S01]  /*0d70*/  MUFU.RCP R9, R6 ;  /* 0x0000000600097308 */ /* 0x000e220000001000 */
[----:B------:R-:W-:Y:S07]  /*0d80*/  BSSY.RECONVERGENT B0, `(.L_x_7) ;  /* 0x000000c000007945 */ /* 0x000fee0003800200 */
[----:B------:R-:W1:Y:S01]  /*0d90*/  FCHK P0, R5, R6 ;  /* 0x0000000605007302 */ /* 0x000e620000000000 */
[----:B0-----:R-:W-:-:S04]  /*0da0*/  FFMA R2, R9, -R6, 1 ;  /* 0x3f80000009027423 */ /* 0x001fc80000000806 */
[----:B------:R-:W-:-:S04]  /*0db0*/  FFMA R2, R9, R2, R9 ;  /* 0x0000000209027223 */ /* 0x000fc80000000009 */
[----:B------:R-:W-:-:S04]  /*0dc0*/  FFMA R4, R2, R5, RZ ;  /* 0x0000000502047223 */ /* 0x000fc800000000ff */
[----:B------:R-:W-:-:S04]  /*0dd0*/  FFMA R9, R4, -R6, R5 ;  /* 0x8000000604097223 */ /* 0x000fc80000000005 */
[----:B------:R-:W-:Y:S01]  /*0de0*/  FFMA R4, R2, R9, R4 ;  /* 0x0000000902047223 */ /* 0x000fe20000000004 */
[----:B-1----:R-:W-:Y:S06]  /*0df0*/  @!P0 BRA `(.L_x_8) ;  /* 0x0000000000108947 */ /* 0x002fec0003800000 */
[----:B------:R-:W-:Y:S02]  /*0e00*/  MOV R2, R6 ;  /* 0x0000000600027202 */ /* 0x000fe40000000f00 */
[----:B------:R-:W-:-:S07]  /*0e10*/  MOV R8, 0xe30 ;  /* 0x00000e3000087802 */ /* 0x000fce0000000f00 */
[----:B------:R-:W-:Y:S05]  /*0e20*/  CALL.REL.NOINC `($__internal_0_$__cuda_sm3x_div_rn_noftz_f32_slowpath) ;  /* 0x0000000000687944 */ /* 0x000fea0003c00000 */
[----:B------:R-:W-:-:S07]  /*0e30*/  IMAD.MOV.U32 R4, RZ, RZ, R2 ;  /* 0x000000ffff047224 */ /* 0x000fce00078e0002 */
.L_x_8:
[----:B------:R-:W-:Y:S05]  /*0e40*/  BSYNC.RECONVERGENT B0 ;  /* 0x0000000000007941 */ /* 0x000fea0003800200 */
.L_x_7:
        /* <DEDUP_REMOVED lines=10> */
[----:B------:R-:W-:Y:S02]  /*0ef0*/  MOV R2, R6 ;  /* 0x0000000600027202 */ /* 0x000fe40000000f00 */
[----:B------:R-:W-:-:S07]  /*0f00*/  MOV R8, 0xf20 ;  /* 0x00000f2000087802 */ /* 0x000fce0000000f00 */
[----:B------:R-:W-:Y:S05]  /*0f10*/  CALL.REL.NOINC `($__internal_0_$__cuda_sm3x_div_rn_noftz_f32_slowpath) ;  /* 0x00000000002c7944 */ /* 0x000fea0003c00000 */
[----:B------:R-:W-:-:S07]  /*0f20*/  IMAD.MOV.U32 R5, RZ, RZ, R2 ;  /* 0x000000ffff057224 */ /* 0x000fce00078e0002 */
.L_x_10:
[----:B------:R-:W-:Y:S05]  /*0f30*/  BSYNC.RECONVERGENT B0 ;  /* 0x0000000000007941 */ /* 0x000fea0003800200 */
.L_x_9:
[----:B------:R-:W0:Y:S01]  /*0f40*/  LDCU UR4, c[0x0][0x39c] ;  /* 0x00007380ff0477ac */ /* 0x000e220008000800 */
[----:B------:R-:W1:Y:S01]  /*0f50*/  LDC.64 R6, c[0x0][0x390] ;  /* 0x0000e400ff067b82 */ /* 0x000e620000000a00 */
[----:B------:R-:W-:Y:S01]  /*0f60*/  FFMA R5, -R4, R4, R5 ;  /* 0x0000000404057223 */ /* 0x000fe20000000105 */
[----:B0-----:R-:W-:-:S05]  /*0f70*/  IMAD R3, R0, UR4, R3 ;  /* 0x0000000400037c24 */ /* 0x001fca000f8e0203 */
[----:B------:R-:W-:-:S05]  /*0f80*/  SHF.L.U32 R3, R3, 0x1, RZ ;  /* 0x0000000103037819 */ /* 0x000fca00000006ff */
[----:B-1----:R-:W-:-:S05]  /*0f90*/  IMAD.WIDE R2, R3, 0x4, R6 ;  /* 0x0000000403027825 */ /* 0x002fca00078e0206 */
[----:B------:R-:W-:Y:S04]  /*0fa0*/  STG.E desc[UR10][R2.64], R4 ;  /* 0x0000000402007986 */ /* 0x000fe8000c10190a */
[----:B------:R-:W-:Y:S01]  /*0fb0*/  STG.E desc[UR10][R2.64+0x4], R5 ;  /* 0x0000040502007986 */ /* 0x000fe2000c10190a */
[----:B------:R-:W-:Y:S05]  /*0fc0*/  EXIT ;  /* 0x000000000000794d */ /* 0x000fea0003800000 */
        .weak           $__internal_0_$__cuda_sm3x_div_rn_noftz_f32_slowpath
        .type           $__internal_0_$__cuda_sm3x_div_rn_noftz_f32_slowpath,@function
        .size           $__internal_0_$__cuda_sm3x_div_rn_noftz_f32_slowpath,(.L_x_44 - $__internal_0_$__cuda_sm3x_div_rn_noftz_f32_slowpath)
$__internal_0_$__cuda_sm3x_div_rn_noftz_f32_slowpath:
[----:B------:R-:W-:Y:S01]  /*0fd0*/  SHF.R.U32.HI R10, RZ, 0x17, R2 ;  /* 0x00000017ff0a7819 */ /* 0x000fe20000011602 */
[----:B------:R-:W-:Y:S01]  /*0fe0*/  BSSY.RECONVERGENT B1, `(.L_x_11) ;  /* 0x0000062000017945 */ /* 0x000fe20003800200 */
[----:B------:R-:W-:Y:S02]  /*0ff0*/  SHF.R.U32.HI R9, RZ, 0x17, R5 ;  /* 0x00000017ff097819 */ /* 0x000fe40000011605 */
[----:B------:R-:W-:Y:S02]  /*1000*/  LOP3.LUT R17, R10, 0xff, RZ, 0xc0, !PT ;  /* 0x000000ff0a117812 */ /* 0x000fe400078ec0ff */
[----:B------:R-:W-:Y:S02]  /*1010*/  LOP3.LUT R10, R9, 0xff, RZ, 0xc0, !PT ;  /* 0x000000ff090a7812 */ /* 0x000fe400078ec0ff */
[----:B------:R-:W-:-:S03]  /*1020*/  IADD3 R12, PT, PT, R17, -0x1, RZ ;  /* 0xffffffff110c7810 */ /* 0x000fc60007ffe0ff */
[----:B------:R-:W-:Y:S01]  /*1030*/  VIADD R11, R10, 0xffffffff ;  /* 0xffffffff0a0b7836 */ /* 0x000fe20000000000 */
[----:B------:R-:W-:-:S04]  /*1040*/  ISETP.GT.U32.AND P0, PT, R12, 0xfd, PT ;  /* 0x000000fd0c00780c */ /* 0x000fc80003f04070 */
[----:B------:R-:W-:-:S13]  /*1050*/  ISETP.GT.U32.OR P0, PT, R11, 0xfd, P0 ;  /* 0x000000fd0b00780c */ /* 0x000fda0000704470 */
[----:B------:R-:W-:Y:S01]  /*1060*/  @!P0 MOV R9, RZ ;  /* 0x000000ff00098202 */ /* 0x000fe20000000f00 */
[----:B------:R-:W-:Y:S06]  /*1070*/  @!P0 BRA `(.L_x_12) ;  /* 0x00000000005c8947 */ /* 0x000fec0003800000 */
[----:B------:R-:W-:Y:S02]  /*1080*/  FSETP.GTU.FTZ.AND P0, PT, |R5|, +INF , PT ;  /* 0x7f8000000500780b */ /* 0x000fe40003f1c200 */
[----:B------:R-:W-:-:S04]  /*1090*/  FSETP.GTU.FTZ.AND P1, PT, |R2|, +INF , PT ;  /* 0x7f8000000200780b */ /* 0x000fc80003f3c200 */
[----:B------:R-:W-:-:S13]  /*10a0*/  PLOP3.LUT P0, PT, P0, P1, PT, 0xf8, 0x8f ;  /* 0x00000000008f781c */ /* 0x000fda0000703f70 */
[----:B------:R-:W-:Y:S05]  /*10b0*/  @P0 BRA `(.L_x_13) ;  /* 0x00000004004c0947 */ /* 0x000fea0003800000 */
[----:B------:R-:W-:-:S13]  /*10c0*/  LOP3.LUT P0, RZ, R2, 0x7fffffff, R5, 0xc8, !PT ;  /* 0x7fffffff02ff7812 */ /* 0x000fda000780c805 */
[----:B------:R-:W-:Y:S05]  /*10d0*/  @!P0 BRA `(.L_x_14) ;  /* 0x00000004003c8947 */ /* 0x000fea0003800000 */
[C---:B------:R-:W-:Y:S02]  /*10e0*/  FSETP.NEU.FTZ.AND P0, PT, |R5|.reuse, +INF , PT ;  /* 0x7f8000000500780b */ /* 0x040fe40003f1d200 */
[----:B------:R-:W-:Y:S02]  /*10f0*/  FSETP.NEU.FTZ.AND P2, PT, |R2|, +INF , PT ;  /* 0x7f8000000200780b */ /* 0x000fe40003f5d200 */
[----:B------:R-:W-:-:S11]  /*1100*/  FSETP.NEU.FTZ.AND P1, PT, |R5|, +INF , PT ;  /* 0x7f8000000500780b */ /* 0x000fd60003f3d200 */
[----:B------:R-:W-:Y:S05]  /*1110*/  @!P2 BRA !P0, `(.L_x_14) ;  /* 0x00000004002ca947 */ /* 0x000fea0004000000 */
[----:B------:R-:W-:-:S04]  /*1120*/  LOP3.LUT P0, RZ, R5, 0x7fffffff, RZ, 0xc0, !PT ;  /* 0x7fffffff05ff7812 */ /* 0x000fc8000780c0ff */
[----:B------:R-:W-:-:S13]  /*1130*/  PLOP3.LUT P0, PT, P2, P0, PT, 0x2f, 0xf2 ;  /* 0x0000000000f2781c */ /* 0x000fda0001700577 */
[----:B------:R-:W-:Y:S05]  /*1140*/  @P0 BRA `(.L_x_15) ;  /* 0x0000000400180947 */ /* 0x000fea0003800000 */
[----:B------:R-:W-:-:S04]  /*1150*/  LOP3.LUT P0, RZ, R2, 0x7fffffff, RZ, 0xc0, !PT ;  /* 0x7fffffff02ff7812 */ /* 0x000fc8000780c0ff */
[----:B------:R-:W-:-:S13]  /*1160*/  PLOP3.LUT P0, PT, P1, P0, PT, 0x2f, 0xf2 ;  /* 0x0000000000f2781c */ /* 0x000fda0000f00577 */
[----:B------:R-:W-:Y:S05]  /*1170*/  @P0 BRA `(.L_x_16) ;  /* 0x0000000400000947 */ /* 0x000fea0003800000 */
[----:B------:R-:W-:Y:S02]  /*1180*/  ISETP.GE.AND P0, PT, R11, RZ, PT ;  /* 0x000000ff0b00720c */ /* 0x000fe40003f06270 */
[----:B------:R-:W-:-:S11]  /*1190*/  ISETP.GE.AND P1, PT, R12, RZ, PT ;  /* 0x000000ff0c00720c */ /* 0x000fd60003f26270 */
[----:B------:R-:W-:Y:S01]  /*11a0*/  @P0 MOV R9, RZ ;  /* 0x000000ff00090202 */ /* 0x000fe20000000f00 */
[----:B------:R-:W-:Y:S02]  /*11b0*/  @!P0 IMAD.MOV.U32 R9, RZ, RZ, -0x40 ;  /* 0xffffffc0ff098424 */ /* 0x000fe400078e00ff */
[----:B------:R-:W-:Y:S01]  /*11c0*/  @!P0 FFMA R5, R5, 1.84467440737095516160e+19, RZ ;  /* 0x5f80000005058823 */ /* 0x000fe200000000ff */
[----:B------:R-:W-:Y:S02]  /*11d0*/  @!P1 FFMA R2, R2, 1.84467440737095516160e+19, RZ ;  /* 0x5f80000002029823 */ /* 0x000fe400000000ff */
[----:B------:R-:W-:-:S07]  /*11e0*/  @!P1 IADD3 R9, PT, PT, R9, 0x40, RZ ;  /* 0x0000004009099810 */ /* 0x000fce0007ffe0ff */
.L_x_12:
[----:B------:R-:W-:Y:S01]  /*11f0*/  LEA R11, R17, 0xc0800000, 0x17 ;  /* 0xc0800000110b7811 */ /* 0x000fe200078eb8ff */
[----:B------:R-:W-:Y:S01]  /*1200*/  VIADD R10, R10, 0xffffff81 ;  /* 0xffffff810a0a7836 */ /* 0x000fe20000000000 */
[----:B------:R-:W-:Y:S02]  /*1210*/  BSSY.RECONVERGENT B2, `(.L_x_17) ;  /* 0x0000035000027945 */ /* 0x000fe40003800200 */
[----:B------:R-:W-:Y:S01]  /*1220*/  IADD3 R11, PT, PT, -R11, R2, RZ ;  /* 0x000000020b0b7210 */ /* 0x000fe20007ffe1ff */
[C---:B------:R-:W-:Y:S01]  /*1230*/  IMAD R2, R10.reuse, -0x800000, R5 ;  /* 0xff8000000a027824 */ /* 0x040fe200078e0205 */
[----:B------:R-:W-:Y:S02]  /*1240*/  IADD3 R10, PT, PT, R10, 0x7f, -R17 ;  /* 0x0000007f0a0a7810 */ /* 0x000fe40007ffe811 */
[----:B------:R-:W0:Y:S01]  /*1250*/  MUFU.RCP R12, R11 ;  /* 0x0000000b000c7308 */ /* 0x000e220000001000 */
[----:B------:R-:W-:Y:S01]  /*1260*/  FADD.FTZ R13, -R11, -RZ ;  /* 0x800000ff0b0d7221 */ /* 0x000fe20000010100 */
[----:B------:R-:W-:-:S03]  /*1270*/  IADD3 R10, PT, PT, R10, R9, RZ ;  /* 0x000000090a0a7210 */ /* 0x000fc60007ffe0ff */
[----:B0-----:R-:W-:-:S04]  /*1280*/  FFMA R15, R12, R13, 1 ;  /* 0x3f8000000c0f7423 */ /* 0x001fc8000000000d */
[----:B------:R-:W-:-:S04]  /*1290*/  FFMA R14, R12, R15, R12 ;  /* 0x0000000f0c0e7223 */ /* 0x000fc8000000000c */
[----:B------:R-:W-:-:S04]  /*12a0*/  FFMA R5, R2, R14, RZ ;  /* 0x0000000e02057223 */ /* 0x000fc800000000ff */
[----:B------:R-:W-:-:S04]  /*12b0*/  FFMA R12, R13, R5, R2 ;  /* 0x000000050d0c7223 */ /* 0x000fc80000000002 */
[----:B------:R-:W-:-:S04]  /*12c0*/  FFMA R15, R14, R12, R5 ;  /* 0x0000000c0e0f7223 */ /* 0x000fc80000000005 */
[----:B------:R-:W-:-:S04]  /*12d0*/  FFMA R12, R13, R15, R2 ;  /* 0x0000000f0d0c7223 */ /* 0x000fc80000000002 */
[----:B------:R-:W-:-:S05]  /*12e0*/  FFMA R2, R14, R12, R15 ;  /* 0x0000000c0e027223 */ /* 0x000fca000000000f */
[----:B------:R-:W-:-:S04]  /*12f0*/  SHF.R.U32.HI R5, RZ, 0x17, R2 ;  /* 0x00000017ff057819 */ /* 0x000fc80000011602 */
[----:B------:R-:W-:-:S04]  /*1300*/  LOP3.LUT R5, R5, 0xff, RZ, 0xc0, !PT ;  /* 0x000000ff05057812 */ /* 0x000fc800078ec0ff */
[----:B------:R-:W-:-:S05]  /*1310*/  IADD3 R11, PT, PT, R5, R10, RZ ;  /* 0x0000000a050b7210 */ /* 0x000fca0007ffe0ff */
[----:B------:R-:W-:-:S05]  /*1320*/  VIADD R5, R11, 0xffffffff ;  /* 0xffffffff0b057836 */ /* 0x000fca0000000000 */
[----:B------:R-:W-:-:S13]  /*1330*/  ISETP.GE.U32.AND P0, PT, R5, 0xfe, PT ;  /* 0x000000fe0500780c */ /* 0x000fda0003f06070 */
[----:B------:R-:W-:Y:S05]  /*1340*/  @!P0 BRA `(.L_x_18) ;  /* 0x0000000000808947 */ /* 0x000fea0003800000 */
[----:B------:R-:W-:-:S13]  /*1350*/  ISETP.GT.AND P0, PT, R11, 0xfe, PT ;  /* 0x000000fe0b00780c */ /* 0x000fda0003f04270 */
[----:B------:R-:W-:Y:S05]  /*1360*/  @P0 BRA `(.L_x_19) ;  /* 0x00000000006c0947 */ /* 0x000fea0003800000 */
[----:B------:R-:W-:-:S13]  /*1370*/  ISETP.GE.AND P0, PT, R11, 0x1, PT ;  /* 0x000000010b00780c */ /* 0x000fda0003f06270 */
[----:B------:R-:W-:Y:S05]  /*1380*/  @P0 BRA `(.L_x_20) ;  /* 0x0000000000740947 */ /* 0x000fea0003800000 */
[----:B------:R-:W-:Y:S02]  /*1390*/  ISETP.GE.AND P0, PT, R11, -0x18, PT ;  /* 0xffffffe80b00780c */ /* 0x000fe40003f06270 */
[----:B------:R-:W-:-:S11]  /*13a0*/  LOP3.LUT R2, R2, 0x80000000, RZ, 0xc0, !PT ;  /* 0x8000000002027812 */ /* 0x000fd600078ec0ff */
[----:B------:R-:W-:Y:S05]  /*13b0*/  @!P0 BRA `(.L_x_20) ;  /* 0x0000000000688947 */ /* 0x000fea0003800000 */
[CCC-:B------:R-:W-:Y:S01]  /*13c0*/  FFMA.RZ R5, R14.reuse, R12.reuse, R15.reuse ;  /* 0x0000000c0e057223 */ /* 0x1c0fe2000000c00f */
[CCC-:B------:R-:W-:Y:S01]  /*13d0*/  FFMA.RM R10, R14.reuse, R12.reuse, R15.reuse ;  /* 0x0000000c0e0a7223 */ /* 0x1c0fe2000000400f */
[C---:B------:R-:W-:Y:S02]  /*13e0*/  ISETP.NE.AND P2, PT, R11.reuse, RZ, PT ;  /* 0x000000ff0b00720c */ /* 0x040fe40003f45270 */
[----:B------:R-:W-:Y:S02]  /*13f0*/  ISETP.NE.AND P1, PT, R11, RZ, PT ;  /* 0x000000ff0b00720c */ /* 0x000fe40003f25270 */
[----:B------:R-:W-:Y:S01]  /*1400*/  LOP3.LUT R9, R5, 0x7fffff, RZ, 0xc0, !PT ;  /* 0x007fffff05097812 */ /* 0x000fe200078ec0ff */
[----:B------:R-:W-:Y:S01]  /*1410*/  FFMA.RP R5, R14, R12, R15 ;  /* 0x0000000c0e057223 */ /* 0x000fe2000000800f */
[----:B------:R-:W-:Y:S02]  /*1420*/  IADD3 R12, PT, PT, R11, 0x20, RZ ;  /* 0x000000200b0c7810 */ /* 0x000fe40007ffe0ff */
[----:B------:R-:W-:-:S02]  /*1430*/  LOP3.LUT R9, R9, 0x800000, RZ, 0xfc, !PT ;  /* 0x0080000009097812 */ /* 0x000fc400078efcff */
[----:B------:R-:W-:Y:S02]  /*1440*/  IADD3 R11, PT, PT, -R11, RZ, RZ ;  /* 0x000000ff0b0b7210 */ /* 0x000fe40007ffe1ff */
[----:B------:R-:W-:Y:S02]  /*1450*/  SHF.L.U32 R12, R9, R12, RZ ;  /* 0x0000000c090c7219 */ /* 0x000fe400000006ff */
[----:B------:R-:W-:Y:S02]  /*1460*/  FSETP.NEU.FTZ.AND P0, PT, R5, R10, PT ;  /* 0x0000000a0500720b */ /* 0x000fe40003f1d000 */
[----:B------:R-:W-:Y:S02]  /*1470*/  SEL R10, R11, RZ, P2 ;  /* 0x000000ff0b0a7207 */ /* 0x000fe40001000000 */
[----:B------:R-:W-:Y:S02]  /*1480*/  ISETP.NE.AND P1, PT, R12, RZ, P1 ;  /* 0x000000ff0c00720c */ /* 0x000fe40000f25270 */
[----:B------:R-:W-:-:S02]  /*1490*/  SHF.R.U32.HI R10, RZ, R10, R9 ;  /* 0x0000000aff0a7219 */ /* 0x000fc40000011609 */
[----:B------:R-:W-:Y:S02]  /*14a0*/  PLOP3.LUT P0, PT, P0, P1, PT, 0xf8, 0x8f ;  /* 0x00000000008f781c */ /* 0x000fe40000703f70 */
[----:B------:R-:W-:Y:S02]  /*14b0*/  SHF.R.U32.HI R12, RZ, 0x1, R10 ;  /* 0x00000001ff0c7819 */ /* 0x000fe4000001160a */
[----:B------:R-:W-:-:S04]  /*14c0*/  SEL R5, RZ, 0x1, !P0 ;  /* 0x00000001ff057807 */ /* 0x000fc80004000000 */
[----:B------:R-:W-:-:S04]  /*14d0*/  LOP3.LUT R5, R5, 0x1, R12, 0xf8, !PT ;  /* 0x0000000105057812 */ /* 0x000fc800078ef80c */
[----:B------:R-:W-:-:S05]  /*14e0*/  LOP3.LUT R5, R5, R10, RZ, 0xc0, !PT ;  /* 0x0000000a05057212 */ /* 0x000fca00078ec0ff */
[----:B------:R-:W-:-:S05]  /*14f0*/  IMAD.IADD R5, R12, 0x1, R5 ;  /* 0x000000010c057824 */ /* 0x000fca00078e0205 */
[----:B------:R-:W-:Y:S01]  /*1500*/  LOP3.LUT R2, R5, R2, RZ, 0xfc, !PT ;  /* 0x0000000205027212 */ /* 0x000fe200078efcff */
[----:B------:R-:W-:Y:S06]  /*1510*/  BRA `(.L_x_20) ;  /* 0x0000000000107947 */ /* 0x000fec0003800000 */
.L_x_19:
[----:B------:R-:W-:-:S04]  /*1520*/  LOP3.LUT R2, R2, 0x80000000, RZ, 0xc0, !PT ;  /* 0x8000000002027812 */ /* 0x000fc800078ec0ff */
[----:B------:R-:W-:Y:S01]  /*1530*/  LOP3.LUT R2, R2, 0x7f800000, RZ, 0xfc, !PT ;  /* 0x7f80000002027812 */ /* 0x000fe200078efcff */
[----:B------:R-:W-:Y:S06]  /*1540*/  BRA `(.L_x_20) ;  /* 0x0000000000047947 */ /* 0x000fec0003800000 */
.L_x_18:
[----:B------:R-:W-:-:S07]  /*1550*/  LEA R2, R10, R2, 0x17 ;  /* 0x000000020a027211 */ /* 0x000fce00078eb8ff */
.L_x_20:
[----:B------:R-:W-:Y:S05]  /*1560*/  BSYNC.RECONVERGENT B2 ;  /* 0x0000000000027941 */ /* 0x000fea0003800200 */
.L_x_17:
[----:B------:R-:W-:Y:S05]  /*1570*/  BRA `(.L_x_21) ;  /* 0x0000000000207947 */ /* 0x000fea0003800000 */
.L_x_16:
[----:B------:R-:W-:-:S04]  /*1580*/  LOP3.LUT R2, R2, 0x80000000, R5, 0x48, !PT ;  /* 0x8000000002027812 */ /* 0x000fc800078e4805 */
[----:B------:R-:W-:Y:S01]  /*1590*/  LOP3.LUT R2, R2, 0x7f800000, RZ, 0xfc, !PT ;  /* 0x7f80000002027812 */ /* 0x000fe200078efcff */
[----:B------:R-:W-:Y:S06]  /*15a0*/  BRA `(.L_x_21) ;  /* 0x0000000000147947 */ /* 0x000fec0003800000 */
.L_x_15:
[----:B------:R-:W-:Y:S01]  /*15b0*/  LOP3.LUT R2, R2, 0x80000000, R5, 0x48, !PT ;  /* 0x8000000002027812 */ /* 0x000fe200078e4805 */
[----:B------:R-:W-:Y:S06]  /*15c0*/  BRA `(.L_x_21) ;  /* 0x00000000000c7947 */ /* 0x000fec0003800000 */
.L_x_14:
[----:B------:R-:W0:Y:S01]  /*15d0*/  MUFU.RSQ R2, -QNAN ;  /* 0xffc0000000027908 */ /* 0x000e220000001400 */
[----:B------:R-:W-:Y:S05]  /*15e0*/  BRA `(.L_x_21) ;  /* 0x0000000000047947 */ /* 0x000fea0003800000 */
.L_x_13:
[----:B------:R-:W-:-:S07]  /*15f0*/  FADD.FTZ R2, R5, R2 ;  /* 0x0000000205027221 */ /* 0x000fce0000010000 */
.L_x_21:
[----:B------:R-:W-:Y:S05]  /*1600*/  BSYNC.RECONVERGENT B1 ;  /* 0x0000000000017941 */ /* 0x000fea0003800200 */
.L_x_11:
[----:B------:R-:W-:-:S04]  /*1610*/  HFMA2 R9, -RZ, RZ, 0, 0 ;  /* 0x00000000ff097431 */ /* 0x000fc800000001ff */
[----:B0-----:R-:W-:Y:S05]  /*1620*/  RET.REL.NODEC R8 `(_Z23nb_feature_probs_kernelPfPiS_iii) ;  /* 0xffffffe808747950 */ /* 0x001fea0003c3ffff */
.L_x_22:
[----:B------:R-:W-:-:S00]  /*1630*/  BRA `(.L_x_22) ;  /* 0xfffffffc00fc7947 */ /* 0x000fc0000383ffff */
[----:B------:R-:W-:-:S00]  /*1640*/  NOP ;  /* 0x0000000000007918 */ /* 0x000fc00000000000 */
        /* <DEDUP_REMOVED lines=11> */
.L_x_44:


//--------------------- .text._Z21nb_class_probs_kernelPiPfii --------------------------
	.section	.text._Z21nb_class_probs_kernelPiPfii,"ax",@progbits
	.align	128
        .global         _Z21nb_class_probs_kernelPiPfii
        .type           _Z21nb_class_probs_kernelPiPfii,@function
        .size           _Z21nb_class_probs_kernelPiPfii,(.L_x_45 - _Z21nb_class_probs_kernelPiPfii)
        .other          _Z21nb_class_probs_kernelPiPfii,@"STO_CUDA_ENTRY STV_DEFAULT"
_Z21nb_class_probs_kernelPiPfii:
.text._Z21nb_class_probs_kernelPiPfii:
[----:B------:R-:W-:Y:S01]  /*0000*/  LDC R1, c[0x0][0x37c] ;  /* 0x0000df00ff017b82 */ /* 0x000fe20000000800 */
[----:B------:R-:W0:Y:S07]  /*0010*/  S2R R3, SR_TID.X ;  /* 0x0000000000037919 */ /* 0x000e2e0000002100 */
[----:B------:R-:W0:Y:S01]  /*0020*/  S2UR UR4, SR_CTAID.X ;  /* 0x00000000000479c3 */ /* 0x000e220000002500 */
[----:B------:R-:W1:Y:S07]  /*0030*/  LDCU UR5, c[0x0][0x394] ;  /* 0x00007280ff0577ac */ /* 0x000e6e0008000800 */
[----:B------:R-:W0:Y:S02]  /*0040*/  LDC R2, c[0x0][0x360] ;  /* 0x0000d800ff027b82 */ /* 0x000e240000000800 */
[----:B0-----:R-:W-:-:S05]  /*0050*/  IMAD R2, R2, UR4, R3 ;  /* 0x0000000402027c24 */ /* 0x001fca000f8e0203 */
[----:B-1----:R-:W-:-:S13]  /*0060*/  ISETP.GE.AND P0, PT, R2, UR5, PT ;  /* 0x0000000502007c0c */ /* 0x002fda000bf06270 */
[----:B------:R-:W-:Y:S05]  /*0070*/  @P0 EXIT ;  /* 0x000000000000094d */ /* 0x000fea0003800000 */
[----:B------:R-:W0:Y:S01]  /*0080*/  LDCU UR9, c[0x0][0x390] ;  /* 0x00007200ff0977ac */ /* 0x000e220008000800 */
[----:B------:R-:W-:Y:S01]  /*0090*/  IMAD.MOV.U32 R3, RZ, RZ, RZ ;  /* 0x000000ffff037224 */ /* 0x000fe200078e00ff */
[----:B------:R-:W1:Y:S01]  /*00a0*/  LDCU.64 UR10, c[0x0][0x358] ;  /* 0x00006b00ff0a77ac */ /* 0x000e620008000a00 */
[----:B0-----:R-:W-:-:S09]  /*00b0*/  UISETP.GE.AND UP0, UPT, UR9, 0x1, UPT ;  /* 0x000000010900788c */ /* 0x001fd2000bf06270 */
[----:B-1----:R-:W-:Y:S05]  /*00c0*/  BRA.U !UP0, `(.L_x_23) ;  /* 0x00000009088c7547 */ /* 0x002fea000b800000 */
[----:B------:R-:W-:Y:S01]  /*00d0*/  UISETP.GE.U32.AND UP1, UPT, UR9, 0x10, UPT ;  /* 0x000000100900788c */ /* 0x000fe2000bf26070 */
[----:B------:R-:W-:Y:S01]  /*00e0*/  IMAD.MOV.U32 R3, RZ, RZ, RZ ;  /* 0x000000ffff037224 */ /* 0x000fe200078e00ff */
[----:B------:R-:W-:Y:S01]  /*00f0*/  ULOP3.LUT UR6, UR9, 0xf, URZ, 0xc0, !UPT ;  /* 0x0000000f09067892 */ /* 0x000fe2000f8ec0ff */
[----:B------:R-:W-:-:S03]  /*0100*/  IMAD.MOV.U32 R0, RZ, RZ, RZ ;  /* 0x000000ffff007224 */ /* 0x000fc600078e00ff */
[----:B------:R-:W-:-:S03]  /*0110*/  UISETP.NE.AND UP0, UPT, UR6, URZ, UPT ;  /* 0x000000ff0600728c */ /* 0x000fc6000bf05270 */
[----:B------:R-:W-:Y:S08]  /*0120*/  BRA.U !UP1, `(.L_x_24) ;  /* 0x0000000509387547 */ /* 0x000ff0000b800000 */
[----:B------:R-:W0:Y:S01]  /*0130*/  LDCU.64 UR4, c[0x0][0x380] ;  /* 0x00007000ff0477ac */ /* 0x000e220008000a00 */
[----:B------:R-:W-:Y:S01]  /*0140*/  IMAD.MOV.U32 R0, RZ, RZ, RZ ;  /* 0x000000ffff007224 */ /* 0x000fe200078e00ff */
[----:B------:R-:W-:-:S04]  /*0150*/  ULOP3.LUT UR7, UR9, 0x7ffffff0, URZ, 0xc0, !UPT ;  /* 0x7ffffff009077892 */ /* 0x000fc8000f8ec0ff */
[----:B------:R-:W-:Y:S02]  /*0160*/  UIADD3 UR8, UPT, UPT, -UR7, URZ, URZ ;  /* 0x000000ff07087290 */ /* 0x000fe4000fffe1ff */
[----:B------:R-:W-:Y:S01]  /*0170*/  IMAD.U32 R3, RZ, RZ, UR7 ;  /* 0x00000007ff037e24 */ /* 0x000fe2000f8e00ff */
[----:B0-----:R-:W-:-:S04]  /*0180*/  UIADD3 UR4, UP1, UPT, UR4, 0x20, URZ ;  /* 0x0000002004047890 */ /* 0x001fc8000ff3e0ff */
[----:B------:R-:W-:Y:S02]  /*0190*/  UIADD3.X UR5, UPT, UPT, URZ, UR5, URZ, UP1, !UPT ;  /* 0x00000005ff057290 */ /* 0x000fe40008ffe4ff */
[----:B------:R-:W-:-:S04]  /*01a0*/  MOV R4, UR4 ;  /* 0x0000000400047c02 */ /* 0x000fc80008000f00 */
[----:B------:R-:W-:-:S07]  /*01b0*/  IMAD.U32 R5, RZ, RZ, UR5 ;  /* 0x00000005ff057e24 */ /* 0x000fce000f8e00ff */
.L_x_25:
[----:B------:R-:W2:Y:S04]  /*01c0*/  LDG.E R19, desc[UR10][R4.64+-0x20] ;  /* 0xffffe00a04137981 */ /* 0x000ea8000c1e1900 */
[----:B------:R-:W3:Y:S04]  /*01d0*/  LDG.E R21, desc[UR10][R4.64+-0x1c] ;  /* 0xffffe40a04157981 */ /* 0x000ee8000c1e1900 */
[----:B------:R-:W4:Y:S04]  /*01e0*/  LDG.E R23, desc[UR10][R4.64+-0x18] ;  /* 0xffffe80a04177981 */ /* 0x000f28000c1e1900 */
[----:B------:R-:W5:Y:S04]  /*01f0*/  LDG.E R25, desc[UR10][R4.64+-0x14] ;  /* 0xffffec0a04197981 */ /* 0x000f68000c1e1900 */
        /* <DEDUP_REMOVED lines=11> */
[----:B------:R-:W5:Y:S01]  /*02b0*/  LDG.E R7, desc[UR10][R4.64+0x1c] ;  /* 0x00001c0a04077981 */ /* 0x000f62000c1e1900 */
[----:B------:R-:W-:Y:S01]  /*02c0*/  VIADD R6, R0, 0x1 ;  /* 0x0000000100067836 */ /* 0x000fe20000000000 */
[----:B------:R-:W-:-:S04]  /*02d0*/  UIADD3 UR8, UPT, UPT, UR8, 0x10, URZ ;  /* 0x0000001008087890 */ /* 0x000fc8000fffe0ff */
[----:B------:R-:W-:Y:S01]  /*02e0*/  UISETP.NE.AND UP1, UPT, UR8, URZ, UPT ;  /* 0x000000ff0800728c */ /* 0x000fe2000bf25270 */
[-C--:B--2---:R-:W-:Y:S02]  /*02f0*/  ISETP.NE.AND P0, PT, R19, R2.reuse, PT ;  /* 0x000000021300720c */ /* 0x084fe40003f05270 */
[----:B---3--:R-:W-:-:S11]  /*0300*/  ISETP.NE.AND P1, PT, R21, R2, PT ;  /* 0x000000021500720c */ /* 0x008fd60003f25270 */
[----:B------:R-:W-:Y:S01]  /*0310*/  @P0 IMAD.MOV R6, RZ, RZ, R0 ;  /* 0x000000ffff060224 */ /* 0x000fe200078e0200 */
[----:B----4-:R-:W-:-:S03]  /*0320*/  ISETP.NE.AND P0, PT, R23, R2, PT ;  /* 0x000000021700720c */ /* 0x010fc60003f05270 */
[----:B------:R-:W-:Y:S02]  /*0330*/  VIADD R0, R6, 0x1 ;  /* 0x0000000106007836 */ /* 0x000fe40000000000 */
[----:B------:R-:W-:Y:S01]  /*0340*/  @P1 IMAD.MOV R0, RZ, RZ, R6 ;  /* 0x000000ffff001224 */ /* 0x000fe200078e0206 */
[----:B-----5:R-:W-:-:S04]  /*0350*/  ISETP.NE.AND P1, PT, R25, R2, PT ;  /* 0x000000021900720c */ /* 0x020fc80003f25270 */
[----:B------:R-:W-:-:S03]  /*0360*/  IADD3 R6, PT, PT, R0, 0x1, RZ ;  /* 0x0000000100067810 */ /* 0x000fc60007ffe0ff */
[----:B------:R-:W-:Y:S01]  /*0370*/  @P0 IMAD.MOV R6, RZ, RZ, R0 ;  /* 0x000000ffff060224 */ /* 0x000fe200078e0200 */
[----:B------:R-:W-:-:S03]  /*0380*/  ISETP.NE.AND P0, PT, R27, R2, PT ;  /* 0x000000021b00720c */ /* 0x000fc60003f05270 */
[----:B------:R-:W-:Y:S02]  /*0390*/  VIADD R0, R6, 0x1 ;  /* 0x0000000106007836 */ /* 0x000fe40000000000 */
[----:B------:R-:W-:Y:S01]  /*03a0*/  @P1 IMAD.MOV R0, RZ, RZ, R6 ;  /* 0x000000ffff001224 */ /* 0x000fe200078e0206 */
[----:B------:R-:W-:-:S03]  /*03b0*/  ISETP.NE.AND P1, PT, R29, R2, PT ;  /* 0x000000021d00720c */ /* 0x000fc60003f25270 */
[----:B------:R-:W-:-:S04]  /*03c0*/  VIADD R6, R0, 0x1 ;  /* 0x0000000100067836 */ /* 0x000fc80000000000 */
[----:B------:R-:W-:Y:S01]  /*03d0*/  @P0 IMAD.MOV R6, RZ, RZ, R0 ;  /* 0x000000ffff060224 */ /* 0x000fe200078e0200 */
[----:B------:R-:W-:-:S04]  /*03e0*/  ISETP.NE.AND P0, PT, R8, R2, PT ;  /* 0x000000020800720c */ /* 0x000fc80003f05270 */
[----:B------:R-:W-:Y:S01]  /*03f0*/  IADD3 R0, PT, PT, R6, 0x1, RZ ;  /* 0x0000000106007810 */ /* 0x000fe20007ffe0ff */
[----:B------:R-:W-:Y:S01]  /*0400*/  @P1 IMAD.MOV R0, RZ, RZ, R6 ;  /* 0x000000ffff001224 */ /* 0x000fe200078e0206 */
[----:B------:R-:W-:-:S03]  /*0410*/  ISETP.NE.AND P1, PT, R10, R2, PT ;  /* 0x000000020a00720c */ /* 0x000fc60003f25270 */
[----:B------:R-:W-:-:S04]  /*0420*/  VIADD R6, R0, 0x1 ;  /* 0x0000000100067836 */ /* 0x000fc80000000000 */
[----:B------:R-:W-:Y:S01]  /*0430*/  @P0 IMAD.MOV R6, RZ, RZ, R0 ;  /* 0x000000ffff060224 */ /* 0x000fe200078e0200 */
[----:B------:R-:W-:-:S03]  /*0440*/  ISETP.NE.AND P0, PT, R12, R2, PT ;  /* 0x000000020c00720c */ /* 0x000fc60003f05270 */
[----:B------:R-:W-:Y:S02]  /*0450*/  VIADD R0, R6, 0x1 ;  /* 0x0000000106007836 */ /* 0x000fe40000000000 */
[----:B------:R-:W-:Y:S01]  /*0460*/  @P1 IMAD.MOV R0, RZ, RZ, R6 ;  /* 0x000000ffff001224 */ /* 0x000fe200078e0206 */
[----:B------:R-:W-:-:S04]  /*0470*/  ISETP.NE.AND P1, PT, R14, R2, PT ;  /* 0x000000020e00720c */ /* 0x000fc80003f25270 */
        /* <DEDUP_REMOVED lines=15> */
[C---:B------:R-:W-:Y:S02]  /*0570*/  VIADD R0, R6.reuse, 0x1 ;  /* 0x0000000106007836 */ /* 0x040fe40000000000 */
[----:B------:R-:W-:Y:S02]  /*0580*/  @P1 IADD3 R0, PT, PT, R6, RZ, RZ ;  /* 0x000000ff06001210 */ /* 0x000fe40007ffe0ff */
[----:B------:R-:W-:-:S03]  /*0590*/  ISETP.NE.AND P1, PT, R7, R2, PT ;  /* 0x000000020700720c */ /* 0x000fc60003f25270 */
[----:B------:R-:W-:-:S03]  /*05a0*/  VIADD R6, R0, 0x1 ;  /* 0x0000000100067836 */ /* 0x000fc60000000000 */
[----:B------:R-:W-:Y:S01]  /*05b0*/  @P0 IMAD.MOV R6, RZ, RZ, R0 ;  /* 0x000000ffff060224 */ /* 0x000fe200078e0200 */
[----:B------:R-:W-:-:S03]  /*05c0*/  IADD3 R4, P0, PT, R4, 0x40, RZ ;  /* 0x0000004004047810 */ /* 0x000fc60007f1e0ff */
[C---:B------:R-:W-:Y:S02]  /*05d0*/  VIADD R0, R6.reuse, 0x1 ;  /* 0x0000000106007836 */ /* 0x040fe40000000000 */
[----:B------:R-:W-:Y:S01]  /*05e0*/  IMAD.X R5, RZ, RZ, R5, P0 ;  /* 0x000000ffff057224 */ /* 0x000fe200000e0605 */
[----:B------:R-:W-:Y:S01]  /*05f0*/  @P1 IADD3 R0, PT, PT, R6, RZ, RZ ;  /* 0x000000ff06001210 */ /* 0x000fe20007ffe0ff */
[----:B------:R-:W-:Y:S06]  /*0600*/  BRA.U UP1, `(.L_x_25) ;  /* 0xfffffff901ec7547 */ /* 0x000fec000b83ffff */
.L_x_24:
[----:B------:R-:W-:Y:S05]  /*0610*/  BRA.U !UP0, `(.L_x_26) ;  /* 0x0000000508347547 */ /* 0x000fea000b800000 */
[----:B------:R-:W-:Y:S02]  /*0620*/  UISETP.GE.U32.AND UP0, UPT, UR6, 0x8, UPT ;  /* 0x000000080600788c */ /* 0x000fe4000bf06070 */
[----:B------:R-:W-:-:S04]  /*0630*/  ULOP3.LUT UR5, UR9, 0x7, URZ, 0xc0, !UPT ;  /* 0x0000000709057892 */ /* 0x000fc8000f8ec0ff */
[----:B------:R-:W-:-:S03]  /*0640*/  UISETP.NE.AND UP1, UPT, UR5, URZ, UPT ;  /* 0x000000ff0500728c */ /* 0x000fc6000bf25270 */
[----:B------:R-:W-:Y:S08]  /*0650*/  BRA.U !UP0, `(.L_x_27) ;  /* 0x00000001088c7547 */ /* 0x000ff0000b800000 */
[----:B------:R-:W0:Y:S02]  /*0660*/  LDC.64 R4, c[0x0][0x380] ;  /* 0x0000e000ff047b82 */ /* 0x000e240000000a00 */
[----:B0-----:R-:W-:-:S05]  /*0670*/  IMAD.WIDE.U32 R4, R3, 0x4, R4 ;  /* 0x0000000403047825 */ /* 0x001fca00078e0004 */
[----:B------:R-:W2:Y:S04]  /*0680*/  LDG.E R7, desc[UR10][R4.64] ;  /* 0x0000000a04077981 */ /* 0x000ea8000c1e1900 */
[----:B------:R-:W3:Y:S04]  /*0690*/  LDG.E R9, desc[UR10][R4.64+0x4] ;  /* 0x0000040a04097981 */ /* 0x000ee8000c1e1900 */
[----:B------:R-:W4:Y:S04]  /*06a0*/  LDG.E R11, desc[UR10][R4.64+0x8] ;  /* 0x0000080a040b7981 */ /* 0x000f28000c1e1900 */
[----:B------:R-:W5:Y:S04]  /*06b0*/  LDG.E R13, desc[UR10][R4.64+0xc] ;  /* 0x00000c0a040d7981 */ /* 0x000f68000c1e1900 */
[----:B------:R-:W5:Y:S04]  /*06c0*/  LDG.E R15, desc[UR10][R4.64+0x10] ;  /* 0x0000100a040f7981 */ /* 0x000f68000c1e1900 */
[----:B------:R-:W5:Y:S04]  /*06d0*/  LDG.E R17, desc[UR10][R4.64+0x14] ;  /* 0x0000140a04117981 */ /* 0x000f68000c1e1900 */
[----:B------:R-:W5:Y:S04]  /*06e0*/  LDG.E R19, desc[UR10][R4.64+0x18] ;  /* 0x0000180a04137981 */ /* 0x000f68000c1e1900 */
[----:B------:R0:W5:Y:S01]  /*06f0*/  LDG.E R21, desc[UR10][R4.64+0x1c] ;  /* 0x00001c0a04157981 */ /* 0x000162000c1e1900 */
[----:B------:R-:W-:-:S02]  /*0700*/  VIADD R6, R0, 0x1 ;  /* 0x0000000100067836 */ /* 0x000fc40000000000 */
[----:B------:R-:W-:Y:S01]  /*0710*/  VIADD R3, R3, 0x8 ;  /* 0x0000000803037836 */ /* 0x000fe20000000000 */
        /* <DEDUP_REMOVED lines=13> */
[----:B0-----:R-:W-:-:S04]  /*07f0*/  VIADD R4, R0, 0x1 ;  /* 0x0000000100047836 */ /* 0x001fc80000000000 */
[----:B------:R-:W-:Y:S02]  /*0800*/  @P0 IADD3 R4, PT, PT, R0, RZ, RZ ;  /* 0x000000ff00040210 */ /* 0x000fe40007ffe0ff */
[----:B------:R-:W-:-:S03]  /*0810*/  ISETP.NE.AND P0, PT, R19, R2, PT ;  /* 0x000000021300720c */ /* 0x000fc60003f05270 */
[----:B------:R-:W-:Y:S02]  /*0820*/  VIADD R0, R4, 0x1 ;  /* 0x0000000104007836 */ /* 0x000fe40000000000 */
[----:B------:R-:W-:Y:S01]  /*0830*/  @P1 IMAD.MOV R0, RZ, RZ, R4 ;  /* 0x000000ffff001224 */ /* 0x000fe200078e0204 */
[----:B------:R-:W-:-:S03]  /*0840*/  ISETP.NE.AND P1, PT, R21, R2, PT ;  /* 0x000000021500720c */ /* 0x000fc60003f25270 */
[----:B------:R-:W-:-:S04]  /*0850*/  VIADD R4, R0, 0x1 ;  /* 0x0000000100047836 */ /* 0x000fc80000000000 */
[----:B------:R-:W-:-:S05]  /*0860*/  @P0 IMAD.MOV R4, RZ, RZ, R0 ;  /* 0x000000ffff040224 */ /* 0x000fca00078e0200 */
[----:B------:R-:W-:Y:S01]  /*0870*/  IADD3 R0, PT, PT, R4, 0x1, RZ ;  /* 0x0000000104007810 */ /* 0x000fe20007ffe0ff */
[----:B------:R-:W-:-:S07]  /*0880*/  @P1 IMAD.MOV R0, RZ, RZ, R4 ;  /* 0x000000ffff001224 */ /* 0x000fce00078e0204 */
.L_x_27:
        /* <DEDUP_REMOVED lines=11> */
[----:B------:R-:W-:Y:S01]  /*0940*/  VIADD R6, R0, 0x1 ;  /* 0x0000000100067836 */ /* 0x000fe20000000000 */
[----:B------:R-:W-:-:S02]  /*0950*/  IADD3 R3, PT, PT, R3, 0x4, RZ ;  /* 0x0000000403037810 */ /* 0x000fc40007ffe0ff */
[-C--:B--2---:R-:W-:Y:S02]  /*0960*/  ISETP.NE.AND P0, PT, R7, R2.reuse, PT ;  /* 0x000000020700720c */ /* 0x084fe40003f05270 */
[----:B---3--:R-:W-:-:S11]  /*0970*/  ISETP.NE.AND P1, PT, R9, R2, PT ;  /* 0x000000020900720c */ /* 0x008fd60003f25270 */
[----:B------:R-:W-:Y:S01]  /*0980*/  @P0 IMAD.MOV R6, RZ, RZ, R0 ;  /* 0x000000ffff060224 */ /* 0x000fe200078e0200 */
[----:B----4-:R-:W-:-:S04]  /*0990*/  ISETP.NE.AND P0, PT, R11, R2, PT ;  /* 0x000000020b00720c */ /* 0x010fc80003f05270 */
[----:B------:R-:W-:Y:S01]  /*09a0*/  IADD3 R0, PT, PT, R6, 0x1, RZ ;  /* 0x0000000106007810 */ /* 0x000fe20007ffe0ff */
[----:B------:R-:W-:Y:S01]  /*09b0*/  @P1 IMAD.MOV R0, RZ, RZ, R6 ;  /* 0x000000ffff001224 */ /* 0x000fe200078e0206 */
[----:B-----5:R-:W-:-:S03]  /*09c0*/  ISETP.NE.AND P1, PT, R13, R2, PT ;  /* 0x000000020d00720c */ /* 0x020fc60003f25270 */
[----:B------:R-:W-:-:S04]  /*09d0*/  VIADD R6, R0, 0x1 ;  /* 0x0000000100067836 */ /* 0x000fc80000000000 */
[----:B------:R-:W-:-:S04]  /*09e0*/  @P0 IMAD.MOV R6, RZ, RZ, R0 ;  /* 0x000000ffff060224 */ /* 0x000fc800078e0200 */
[----:B------:R-:W-:Y:S02]  /*09f0*/  VIADD R0, R6, 0x1 ;  /* 0x0000000106007836 */ /* 0x000fe40000000000 */
[----:B------:R-:W-:-:S07]  /*0a00*/  @P1 IMAD.MOV R0, RZ, RZ, R6 ;  /* 0x000000ffff001224 */ /* 0x000fce00078e0206 */
.L_x_28:
[----:B------:R-:W-:Y:S05]  /*0a10*/  BRA.U !UP1, `(.L_x_26) ;  /* 0x0000000109347547 */ /* 0x000fea000b800000 */
[----:B------:R-:W0:Y:S01]  /*0a20*/  LDC.64 R4, c[0x0][0x380] ;  /* 0x0000e000ff047b82 */ /* 0x000e220000000a00 */
[----:B------:R-:W-:Y:S01]  /*0a30*/  UIADD3 UR4, UPT, UPT, -UR4, URZ, URZ ;  /* 0x000000ff04047290 */ /* 0x000fe2000fffe1ff */
[----:B0-----:R-:W-:-:S11]  /*0a40*/  IMAD.WIDE.U32 R4, R3, 0x4, R4 ;  /* 0x0000000403047825 */ /* 0x001fd600078e0004 */
.L_x_29:
[----:B------:R0:W2:Y:S01]  /*0a50*/  LDG.E R3, desc[UR10][R4.64] ;  /* 0x0000000a04037981 */ /* 0x0000a2000c1e1900 */
[----:B------:R-:W-:-:S04]  /*0a60*/  UIADD3 UR4, UPT, UPT, UR4, 0x1, URZ ;  /* 0x0000000104047890 */ /* 0x000fc8000fffe0ff */
[----:B------:R-:W-:Y:S01]  /*0a70*/  UISETP.NE.AND UP0, UPT, UR4, URZ, UPT ;  /* 0x000000ff0400728c */ /* 0x000fe2000bf05270 */
[----:B0-----:R-:W-:-:S05]  /*0a80*/  IADD3 R4, P1, PT, R4, 0x4, RZ ;  /* 0x0000000404047810 */ /* 0x001fca0007f3e0ff */
[----:B------:R-:W-:Y:S01]  /*0a90*/  IMAD.X R5, RZ, RZ, R5, P1 ;  /* 0x000000ffff057224 */ /* 0x000fe200008e0605 */
[----:B--2---:R-:W-:Y:S01]  /*0aa0*/  ISETP.NE.AND P0, PT, R3, R2, PT ;  /* 0x000000020300720c */ /* 0x004fe20003f05270 */
[----:B------:R-:W-:-:S12]  /*0ab0*/  VIADD R3, R0, 0x1 ;  /* 0x0000000100037836 */ /* 0x000fd80000000000 */
[----:B------:R-:W-:-:S05]  /*0ac0*/  @P0 IMAD.MOV R3, RZ, RZ, R0 ;  /* 0x000000ffff030224 */ /* 0x000fca00078e0200 */
[----:B------:R-:W-:Y:S01]  /*0ad0*/  MOV R0, R3 ;  /* 0x0000000300007202 */ /* 0x000fe20000000f00 */
[----:B------:R-:W-:Y:S06]  /*0ae0*/  BRA.U UP0, `(.L_x_29) ;  /* 0xfffffffd00d87547 */ /* 0x000fec000b83ffff */
.L_x_26:
[----:B------:R-:W-:-:S07]  /*0af0*/  I2FP.F32.U32 R3, R0 ;  /* 0x0000000000037245 */ /* 0x000fce0000201000 */
.L_x_23:
[----:B------:R-:W-:Y:S01]  /*0b00*/  I2FP.F32.S32 R6, UR9 ;  /* 0x0000000900067c45 */ /* 0x000fe20008201400 */
[----:B------:R-:W-:Y:S03]  /*0b10*/  BSSY.RECONVERGENT B0, `(.L_x_30) ;  /* 0x000000c000007945 */ /* 0x000fe60003800200 */
[----:B------:R-:W0:Y:S08]  /*0b20*/  MUFU.RCP R5, R6 ;  /* 0x0000000600057308 */ /* 0x000e300000001000 */
[----:B------:R-:W1:Y:S01]  /*0b30*/  FCHK P0, R3, R6 ;  /* 0x0000000603007302 */ /* 0x000e620000000000 */
[----:B0-----:R-:W-:-:S04]  /*0b40*/  FFMA R0, -R6, R5, 1 ;  /* 0x3f80000006007423 */ /* 0x001fc80000000105 */
[----:B------:R-:W-:-:S04]  /*0b50*/  FFMA R0, R5, R0, R5 ;  /* 0x0000000005007223 */ /* 0x000fc80000000005 */
[----:B------:R-:W-:-:S04]  /*0b60*/  FFMA R5, R0, R3, RZ ;  /* 0x0000000300057223 */ /* 0x000fc800000000ff */
[----:B------:R-:W-:-:S04]  /*0b70*/  FFMA R4, -R6, R5, R3 ;  /* 0x0000000506047223 */ /* 0x000fc80000000103 */
[----:B------:R-:W-:Y:S01]  /*0b80*/  FFMA R7, R0, R4, R5 ;  /* 0x0000000400077223 */ /* 0x000fe20000000005 */
[----:B-1----:R-:W-:Y:S06]  /*0b90*/  @!P0 BRA `(.L_x_31) ;  /* 0x00000000000c8947 */ /* 0x002fec0003800000 */
[----:B------:R-:W-:-:S07]  /*0ba0*/  MOV R4, 0xbc0 ;  /* 0x00000bc000047802 */ /* 0x000fce0000000f00 */
[----:B------:R-:W-:Y:S05]  /*0bb0*/  CALL.REL.NOINC `($__internal_1_$__cuda_sm3x_div_rn_noftz_f32_slowpath) ;  /* 0x0000000000187944 */ /* 0x000fea0003c00000 */
[----:B------:R-:W-:-:S07]  /*0bc0*/  IMAD.MOV.U32 R7, RZ, RZ, R0 ;  /* 0x000000ffff077224 */ /* 0x000fce00078e0000 */
.L_x_31:
[----:B------:R-:W-:Y:S05]  /*0bd0*/  BSYNC.RECONVERGENT B0 ;  /* 0x0000000000007941 */ /* 0x000fea0003800200 */
.L_x_30:
[----:B------:R-:W0:Y:S02]  /*0be0*/  LDC.64 R4, c[0x0][0x388] ;  /* 0x0000e200ff047b82 */ /* 0x000e240000000a00 */
[----:B0-----:R-:W-:-:S05]  /*0bf0*/  IMAD.WIDE R2, R2, 0x4, R4 ;  /* 0x0000000402027825 */ /* 0x001fca00078e0204 */
[----:B------:R-:W-:Y:S01]  /*0c00*/  STG.E desc[UR10][R2.64], R7 ;  /* 0x0000000702007986 */ /* 0x000fe2000c10190a */
[----:B------:R-:W-:Y:S05]  /*0c10*/  EXIT ;  /* 0x000000000000794d */ /* 0x000fea0003800000 */
        .weak           $__internal_1_$__cuda_sm3x_div_rn_noftz_f32_slowpath
        .type           $__internal_1_$__cuda_sm3x_div_rn_noftz_f32_slowpath,@function
        .size           $__internal_1_$__cuda_sm3x_div_rn_noftz_f32_slowpath,(.L_x_45 - $__internal_1_$__cuda_sm3x_div_rn_noftz_f32_slowpath)
$__internal_1_$__cuda_sm3x_div_rn_noftz_f32_slowpath:
[----:B------:R-:W-:Y:S01]  /*0c20*/  SHF.R.U32.HI R5, RZ, 0x17, R6 ;  /* 0x00000017ff057819 */ /* 0x000fe20000011606 */
[----:B------:R-:W-:Y:S01]  /*0c30*/  BSSY.RECONVERGENT B1, `(.L_x_32) ;  /* 0x0000063000017945 */ /* 0x000fe20003800200 */
[----:B------:R-:W-:Y:S02]  /*0c40*/  SHF.R.U32.HI R0, RZ, 0x17, R3 ;  /* 0x00000017ff007819 */ /* 0x000fe40000011603 */
[----:B------:R-:W-:Y:S02]  /*0c50*/  LOP3.LUT R5, R5, 0xff, RZ, 0xc0, !PT ;  /* 0x000000ff05057812 */ /* 0x000fe400078ec0ff */
[----:B------:R-:W-:-:S03]  /*0c60*/  LOP3.LUT R10, R0, 0xff, RZ, 0xc0, !PT ;  /* 0x000000ff000a7812 */ /* 0x000fc600078ec0ff */
[----:B------:R-:W-:Y:S02]  /*0c70*/  VIADD R8, R5, 0xffffffff ;  /* 0xffffffff05087836 */ /* 0x000fe40000000000 */
[----:B------:R-:W-:-:S03]  /*0c80*/  VIADD R9, R10, 0xffffffff ;  /* 0xffffffff0a097836 */ /* 0x000fc60000000000 */
[----:B------:R-:W-:-:S04]  /*0c90*/  ISETP.GT.U32.AND P0, PT, R8, 0xfd, PT ;  /* 0x000000fd0800780c */ /* 0x000fc80003f04070 */
[----:B------:R-:W-:-:S13]  /*0ca0*/  ISETP.GT.U32.OR P0, PT, R9, 0xfd, P0 ;  /* 0x000000fd0900780c */ /* 0x000fda0000704470 */
[----:B------:R-:W-:Y:S01]  /*0cb0*/  @!P0 IMAD.MOV.U32 R7, RZ, RZ, RZ ;  /* 0x000000ffff078224 */ /* 0x000fe200078e00ff */
[----:B------:R-:W-:Y:S06]  /*0cc0*/  @!P0 BRA `(.L_x_33) ;  /* 0x0000000000608947 */ /* 0x000fec0003800000 */
[----:B------:R-:W-:Y:S02]  /*0cd0*/  FSETP.GTU.FTZ.AND P0, PT, |R3|, +INF , PT ;  /* 0x7f8000000300780b */ /* 0x000fe40003f1c200 */
[----:B------:R-:W-:Y:S02]  /*0ce0*/  FSETP.GTU.FTZ.AND P1, PT, |R6|, +INF , PT ;  /* 0x7f8000000600780b */ /* 0x000fe40003f3c200 */
[----:B------:R-:W-:Y:S02]  /*0cf0*/  MOV R0, R6 ;  /* 0x0000000600007202 */ /* 0x000fe40000000f00 */
        /* <DEDUP_REMOVED lines=16> */
[----:B------:R-:W-:Y:S02]  /*0e00*/  @P0 IMAD.MOV.U32 R7, RZ, RZ, RZ ;  /* 0x000000ffff070224 */ /* 0x000fe400078e00ff */
[----:B------:R-:W-:Y:S01]  /*0e10*/  @!P0 FFMA R3, R3, 1.84467440737095516160e+19, RZ ;  /* 0x5f80000003038823 */ /* 0x000fe200000000ff */
[----:B------:R-:W-:Y:S02]  /*0e20*/  @!P0 IMAD.MOV.U32 R7, RZ, RZ, -0x40 ;  /* 0xffffffc0ff078424 */ /* 0x000fe400078e00ff */
[----:B------:R-:W-:Y:S02]  /*0e30*/  @!P1 FFMA R6, R0, 1.84467440737095516160e+19, RZ ;  /* 0x5f80000000069823 */ /* 0x000fe400000000ff */
[----:B------:R-:W-:-:S07]  /*0e40*/  @!P1 VIADD R7, R7, 0x40 ;  /* 0x0000004007079836 */ /* 0x000fce0000000000 */
.L_x_33:
[----:B------:R-:W-:Y:S01]  /*0e50*/  LEA R9, R5, 0xc0800000, 0x17 ;  /* 0xc080000005097811 */ /* 0x000fe200078eb8ff */
[----:B------:R-:W-:Y:S04]  /*0e60*/  BSSY.RECONVERGENT B2, `(.L_x_38) ;  /* 0x0000036000027945 */ /* 0x000fe80003800200 */
[----:B------:R-:W-:Y:S01]  /*0e70*/  IMAD.IADD R9, R6, 0x1, -R9 ;  /* 0x0000000106097824 */ /* 0x000fe200078e0a09 */
[----:B------:R-:W-:-:S03]  /*0e80*/  IADD3 R6, PT, PT, R10, -0x7f, RZ ;  /* 0xffffff810a067810 */ /* 0x000fc60007ffe0ff */
[----:B------:R-:W0:Y:S01]  /*0e90*/  MUFU.RCP R8, R9 ;  /* 0x0000000900087308 */ /* 0x000e220000001000 */
[----:B------:R-:W-:Y:S01]  /*0ea0*/  FADD.FTZ R11, -R9, -RZ ;  /* 0x800000ff090b7221 */ /* 0x000fe20000010100 */
[C---:B------:R-:W-:Y:S01]  /*0eb0*/  IMAD R0, R6.reuse, -0x800000, R3 ;  /* 0xff80000006007824 */ /* 0x040fe200078e0203 */
[----:B------:R-:W-:-:S05]  /*0ec0*/  IADD3 R6, PT, PT, R6, 0x7f, -R5 ;  /* 0x0000007f06067810 */ /* 0x000fca0007ffe805 */
[----:B------:R-:W-:Y:S02]  /*0ed0*/  IMAD.IADD R6, R6, 0x1, R7 ;  /* 0x0000000106067824 */ /* 0x000fe400078e0207 */
        /* <DEDUP_REMOVED lines=8> */
[----:B------:R-:W-:-:S05]  /*0f60*/  LOP3.LUT R3, R3, 0xff, RZ, 0xc0, !PT ;  /* 0x000000ff03037812 */ /* 0x000fca00078ec0ff */
[----:B------:R-:W-:-:S04]  /*0f70*/  IMAD.IADD R7, R3, 0x1, R6 ;  /* 0x0000000103077824 */ /* 0x000fc800078e0206 */
        /* <DEDUP_REMOVED lines=16> */
[C---:B------:R-:W-:Y:S01]  /*1080*/  VIADD R8, R7.reuse, 0x20 ;  /* 0x0000002007087836 */ /* 0x040fe20000000000 */
[----:B------:R-:W-:Y:S02]  /*1090*/  IADD3 R7, PT, PT, -R7, RZ, RZ ;  /* 0x000000ff07077210 */ /* 0x000fe40007ffe1ff */
[----:B------:R-:W-:-:S02]  /*10a0*/  LOP3.LUT R5, R5, 0x800000, RZ, 0xfc, !PT ;  /* 0x0080000005057812 */ /* 0x000fc400078efcff */
[----:B------:R-:W-:Y:S02]  /*10b0*/  FSETP.NEU.FTZ.AND P0, PT, R3, R6, PT ;  /* 0x000000060300720b */ /* 0x000fe40003f1d000 */
[----:B------:R-:W-:Y:S02]  /*10c0*/  SHF.L.U32 R8, R5, R8, RZ ;  /* 0x0000000805087219 */ /* 0x000fe400000006ff */
[----:B------:R-:W-:Y:S02]  /*10d0*/  SEL R6, R7, RZ, P2 ;  /* 0x000000ff07067207 */ /* 0x000fe40001000000 */
[----:B------:R-:W-:Y:S02]  /*10e0*/  ISETP.NE.AND P1, PT, R8, RZ, P1 ;  /* 0x000000ff0800720c */ /* 0x000fe40000f25270 */
[----:B------:R-:W-:Y:S02]  /*10f0*/  SHF.R.U32.HI R6, RZ, R6, R5 ;  /* 0x00000006ff067219 */ /* 0x000fe40000011605 */
[----:B------:R-:W-:-:S02]  /*1100*/  PLOP3.LUT P0, PT, P0, P1, PT, 0xf8, 0x8f ;  /* 0x00000000008f781c */ /* 0x000fc40000703f70 */
[----:B------:R-:W-:Y:S02]  /*1110*/  SHF.R.U32.HI R8, RZ, 0x1, R6 ;  /* 0x00000001ff087819 */ /* 0x000fe40000011606 */
[----:B------:R-:W-:-:S04]  /*1120*/  SEL R3, RZ, 0x1, !P0 ;  /* 0x00000001ff037807 */ /* 0x000fc80004000000 */
[----:B------:R-:W-:-:S04]  /*1130*/  LOP3.LUT R3, R3, 0x1, R8, 0xf8, !PT ;  /* 0x0000000103037812 */ /* 0x000fc800078ef808 */
[----:B------:R-:W-:-:S05]  /*1140*/  LOP3.LUT R3, R3, R6, RZ, 0xc0, !PT ;  /* 0x0000000603037212 */ /* 0x000fca00078ec0ff */
[----:B------:R-:W-:-:S05]  /*1150*/  IMAD.IADD R3, R8, 0x1, R3 ;  /* 0x0000000108037824 */ /* 0x000fca00078e0203 */
[----:B------:R-:W-:Y:S01]  /*1160*/  LOP3.LUT R0, R3, R0, RZ, 0xfc, !PT ;  /* 0x0000000003007212 */ /* 0x000fe200078efcff */
[----:B------:R-:W-:Y:S06]  /*1170*/  BRA `(.L_x_41) ;  /* 0x0000000000107947 */ /* 0x000fec0003800000 */
.L_x_40:
[----:B------:R-:W-:-:S04]  /*1180*/  LOP3.LUT R0, R0, 0x80000000, RZ, 0xc0, !PT ;  /* 0x8000000000007812 */ /* 0x000fc800078ec0ff */
[----:B------:R-:W-:Y:S01]  /*1190*/  LOP3.LUT R0, R0, 0x7f800000, RZ, 0xfc, !PT ;  /* 0x7f80000000007812 */ /* 0x000fe200078efcff */
[----:B------:R-:W-:Y:S06]  /*11a0*/  BRA `(.L_x_41) ;  /* 0x0000000000047947 */ /* 0x000fec0003800000 */
.L_x_39:
[----:B------:R-:W-:-:S07]  /*11b0*/  IMAD R0, R6, 0x800000, R0 ;  /* 0x0080000006007824 */ /* 0x000fce00078e0200 */
.L_x_41:
[----:B------:R-:W-:Y:S05]  /*11c0*/  BSYNC.RECONVERGENT B2 ;  /* 0x0000000000027941 */ /* 0x000fea0003800200 */
.L_x_38:
[----:B------:R-:W-:Y:S05]  /*11d0*/  BRA `(.L_x_42) ;  /* 0x0000000000207947 */ /* 0x000fea0003800000 */
.L_x_37:
[----:B------:R-:W-:-:S04]  /*11e0*/  LOP3.LUT R0, R6, 0x80000000, R3, 0x48, !PT ;  /* 0x8000000006007812 */ /* 0x000fc800078e4803 */
[----:B------:R-:W-:Y:S01]  /*11f0*/  LOP3.LUT R0, R0, 0x7f800000, RZ, 0xfc, !PT ;  /* 0x7f80000000007812 */ /* 0x000fe200078efcff */
[----:B------:R-:W-:Y:S06]  /*1200*/  BRA `(.L_x_42) ;  /* 0x0000000000147947 */ /* 0x000fec0003800000 */
.L_x_36:
[----:B------:R-:W-:Y:S01]  /*1210*/  LOP3.LUT R0, R6, 0x80000000, R3, 0x48, !PT ;  /* 0x8000000006007812 */ /* 0x000fe200078e4803 */
[----:B------:R-:W-:Y:S06]  /*1220*/  BRA `(.L_x_42) ;  /* 0x00000000000c7947 */ /* 0x000fec0003800000 */
.L_x_35:
[----:B------:R-:W0:Y:S01]  /*1230*/  MUFU.RSQ R0, -QNAN ;  /* 0xffc0000000007908 */ /* 0x000e220000001400 */
[----:B------:R-:W-:Y:S05]  /*1240*/  BRA `(.L_x_42) ;  /* 0x0000000000047947 */ /* 0x000fea0003800000 */
.L_x_34:
[----:B------:R-:W-:-:S07]  /*1250*/  FADD.FTZ R0, R3, R0 ;  /* 0x0000000003007221 */ /* 0x000fce0000010000 */
.L_x_42:
[----:B------:R-:W-:Y:S05]  /*1260*/  BSYNC.RECONVERGENT B1 ;  /* 0x0000000000017941 */ /* 0x000fea0003800200 */
.L_x_32:
[----:B------:R-:W-:-:S04]  /*1270*/  IMAD.MOV.U32 R5, RZ, RZ, 0x0 ;  /* 0x00000000ff057424 */ /* 0x000fc800078e00ff */
[----:B0-----:R-:W-:Y:S05]  /*1280*/  RET.REL.NODEC R4 `(_Z21nb_class_probs_kernelPiPfii) ;  /* 0xffffffec045c7950 */ /* 0x001fea0003c3ffff */
.L_x_43:
        /* <DEDUP_REMOVED lines=15> */
.L_x_45:


//--------------------- .nv.shared.reserved.0     --------------------------
	.section	.nv.shared.reserved.0,"aw",@nobits
	.weak		__nv_reservedSMEM_offset_0_alias
	.size		__nv_reservedSMEM_offset_0_alias, 0, 64
	.other		__nv_reservedSMEM_offset_0_alias,@"STO_CUDA_RESERVED_SHARED STV_DEFAULT"
__nv_reservedSMEM_offset_0_alias:
	.zero		0
	.zero		64


//--------------------- .nv.constant0._Z23nb_feature_probs_kernelPfPiS_iii --------------------------
	.section	.nv.constant0._Z23nb_feature_probs_kernelPfPiS_iii,"a",@progbits
	.sectionflags	@""
	.align	4
.nv.constant0._Z23nb_feature_probs_kernelPfPiS_iii:
	.zero		932


//--------------------- .nv.constant0._Z21nb_class_probs_kernelPiPfii --------------------------
	.section	.nv.constant0._Z21nb_class_probs_kernelPiPfii,"a",@progbits
	.sectionflags	@""
	.align	4
.nv.constant0._Z21nb_class_probs_kernelPiPfii:
	.zero		920


//--------------------- SYMBOLS --------------------------

	.type		.nv.reservedSmem.offset0,@object
	.size		.nv.reservedSmem.offset0,0x4
